	.target	sm_80

	.elftype	@"ET_EXEC"


//--------------------- .note.nv.tkinfo           --------------------------
	.section	.note.nv.tkinfo,"",@"SHT_NOTE"
	.sectionflags	@"SHF_NOTE_NV_TKINFO"
	.tkinfo
        /*0018*/ 	.word	0x00000002
        /*0030*/ 	.string	""
        /*0030*/ 	.string	"ptxas"
        /*0030*/ 	.string	"Cuda compilation tools, release 13.0, V13.0.88"
        /*0030*/ 	.string	"Build cuda_13.0.r13.0/compiler.36424714_0"
        /*0030*/ 	.string	"-v  -suppress-debug-info  -lineinfo  -arch sm_80 "



//--------------------- .note.nv.cuinfo           --------------------------
	.section	.note.nv.cuinfo,"",@"SHT_NOTE"
	.sectionflags	@"SHF_NOTE_NV_CUINFO"
        /*0018*/ 	.short	0x0002
        /*001a*/ 	.short	0x0050
        /*001c*/ 	.short	0x0082
	.zero		2


//--------------------- .nv.info                  --------------------------
	.section	.nv.info,"",@"SHT_CUDA_INFO"
	.align	4


	//----- nvinfo : EIATTR_REGCOUNT
	.align		4
        /*0000*/ 	.byte	0x04, 0x2f
        /*0002*/ 	.short	(.L_1 - .L_0)
	.align		4
.L_0:
        /*0004*/ 	.word	index@(matmul_kernel)
        /*0008*/ 	.word	0x000000ff


	//----- nvinfo : EIATTR_FRAME_SIZE
	.align		4
.L_1:
        /*000c*/ 	.byte	0x04, 0x11
        /*000e*/ 	.short	(.L_3 - .L_2)
	.align		4
.L_2:
        /*0010*/ 	.word	index@(matmul_kernel)
        /*0014*/ 	.word	0x000001a0


	//----- nvinfo : EIATTR_MIN_STACK_SIZE
	.align		4
.L_3:
        /*0018*/ 	.byte	0x04, 0x12
        /*001a*/ 	.short	(.L_5 - .L_4)
	.align		4
.L_4:
        /*001c*/ 	.word	index@(matmul_kernel)
        /*0020*/ 	.word	0x000001a0
.L_5:


//--------------------- .nv.info.matmul_kernel    --------------------------
	.section	.nv.info.matmul_kernel,"",@"SHT_CUDA_INFO"
	.sectionflags	@""
	.align	4


	//----- nvinfo : EIATTR_CUDA_API_VERSION
	.align		4
        /*0000*/ 	.byte	0x04, 0x37
        /*0002*/ 	.short	(.L_7 - .L_6)
.L_6:
        /*0004*/ 	.word	0x00000082


	//----- nvinfo : EIATTR_SW2861232_WAR
	.align		4
.L_7:
        /*0008*/ 	.byte	0x01, 0x35
	.zero		2


	//----- nvinfo : EIATTR_PARAM_CBANK
	.align		4
        /*000c*/ 	.byte	0x04, 0x0a
        /*000e*/ 	.short	(.L_9 - .L_8)
	.align		4
.L_8:
        /*0010*/ 	.word	index@(.nv.constant0.matmul_kernel)
        /*0014*/ 	.short	0x0160
        /*0016*/ 	.short	0x0050


	//----- nvinfo : EIATTR_CBANK_PARAM_SIZE
	.align		4
.L_9:
        /*0018*/ 	.byte	0x03, 0x19
        /*001a*/ 	.short	0x0050


	//----- nvinfo : EIATTR_KPARAM_INFO
	.align		4
        /*001c*/ 	.byte	0x04, 0x17
        /*001e*/ 	.short	(.L_11 - .L_10)
.L_10:
        /*0020*/ 	.word	0x00000000
        /*0024*/ 	.short	0x000d
        /*0026*/ 	.short	0x0048
        /*0028*/ 	.byte	0x00, 0xf4, 0x21, 0x00


	//----- nvinfo : EIATTR_KPARAM_INFO
	.align		4
.L_11:
        /*002c*/ 	.byte	0x04, 0x17
        /*002e*/ 	.short	(.L_13 - .L_12)
.L_12:
        /*0030*/ 	.word	0x00000000
        /*0034*/ 	.short	0x000c
        /*0036*/ 	.short	0x0040
        /*0038*/ 	.byte	0x00, 0xf4, 0x21, 0x00


	//----- nvinfo : EIATTR_KPARAM_INFO
	.align		4
.L_13:
        /*003c*/ 	.byte	0x04, 0x17
        /*003e*/ 	.short	(.L_15 - .L_14)
.L_14:
        /*0040*/ 	.word	0x00000000
        /*0044*/ 	.short	0x000b
        /*0046*/ 	.short	0x0038
        /*0048*/ 	.byte	0x00, 0xf0, 0x11, 0x00


	//----- nvinfo : EIATTR_KPARAM_INFO
	.align		4
.L_15:
        /*004c*/ 	.byte	0x04, 0x17
        /*004e*/ 	.short	(.L_17 - .L_16)
.L_16:
        /*0050*/ 	.word	0x00000000
        /*0054*/ 	.short	0x000a
        /*0056*/ 	.short	0x0034
        /*0058*/ 	.byte	0x00, 0xf0, 0x11, 0x00


	//----- nvinfo : EIATTR_KPARAM_INFO
	.align		4
.L_17:
        /*005c*/ 	.byte	0x04, 0x17
        /*005e*/ 	.short	(.L_19 - .L_18)
.L_18:
        /*0060*/ 	.word	0x00000000
        /*0064*/ 	.short	0x0009
        /*0066*/ 	.short	0x0030
        /*0068*/ 	.byte	0x00, 0xf0, 0x11, 0x00


	//----- nvinfo : EIATTR_KPARAM_INFO
	.align		4
.L_19:
        /*006c*/ 	.byte	0x04, 0x17
        /*006e*/ 	.short	(.L_21 - .L_20)
.L_20:
        /*0070*/ 	.word	0x00000000
        /*0074*/ 	.short	0x0008
        /*0076*/ 	.short	0x002c
        /*0078*/ 	.byte	0x00, 0xf0, 0x11, 0x00


	//----- nvinfo : EIATTR_KPARAM_INFO
	.align		4
.L_21:
        /*007c*/ 	.byte	0x04, 0x17
        /*007e*/ 	.short	(.L_23 - .L_22)
.L_22:
        /*0080*/ 	.word	0x00000000
        /*0084*/ 	.short	0x0007
        /*0086*/ 	.short	0x0028
        /*0088*/ 	.byte	0x00, 0xf0, 0x11, 0x00


	//----- nvinfo : EIATTR_KPARAM_INFO
	.align		4
.L_23:
        /*008c*/ 	.byte	0x04, 0x17
        /*008e*/ 	.short	(.L_25 - .L_24)
.L_24:
        /*0090*/ 	.word	0x00000000
        /*0094*/ 	.short	0x0006
        /*0096*/ 	.short	0x0024
        /*0098*/ 	.byte	0x00, 0xf0, 0x11, 0x00


	//----- nvinfo : EIATTR_KPARAM_INFO
	.align		4
.L_25:
        /*009c*/ 	.byte	0x04, 0x17
        /*009e*/ 	.short	(.L_27 - .L_26)
.L_26:
        /*00a0*/ 	.word	0x00000000
        /*00a4*/ 	.short	0x0005
        /*00a6*/ 	.short	0x0020
        /*00a8*/ 	.byte	0x00, 0xf0, 0x11, 0x00


	//----- nvinfo : EIATTR_KPARAM_INFO
	.align		4
.L_27:
        /*00ac*/ 	.byte	0x04, 0x17
        /*00ae*/ 	.short	(.L_29 - .L_28)
.L_28:
        /*00b0*/ 	.word	0x00000000
        /*00b4*/ 	.short	0x0004
        /*00b6*/ 	.short	0x001c
        /*00b8*/ 	.byte	0x00, 0xf0, 0x11, 0x00


	//----- nvinfo : EIATTR_KPARAM_INFO
	.align		4
.L_29:
        /*00bc*/ 	.byte	0x04, 0x17
        /*00be*/ 	.short	(.L_31 - .L_30)
.L_30:
        /*00c0*/ 	.word	0x00000000
        /*00c4*/ 	.short	0x0003
        /*00c6*/ 	.short	0x0018
        /*00c8*/ 	.byte	0x00, 0xf0, 0x11, 0x00


	//----- nvinfo : EIATTR_KPARAM_INFO
	.align		4
.L_31:
        /*00cc*/ 	.byte	0x04, 0x17
        /*00ce*/ 	.short	(.L_33 - .L_32)
.L_32:
        /*00d0*/ 	.word	0x00000000
        /*00d4*/ 	.short	0x0002
        /*00d6*/ 	.short	0x0010
        /*00d8*/ 	.byte	0x00, 0xf4, 0x21, 0x00


	//----- nvinfo : EIATTR_KPARAM_INFO
	.align		4
.L_33:
        /*00dc*/ 	.byte	0x04, 0x17
        /*00de*/ 	.short	(.L_35 - .L_34)
.L_34:
        /*00e0*/ 	.word	0x00000000
        /*00e4*/ 	.short	0x0001
        /*00e6*/ 	.short	0x0008
        /*00e8*/ 	.byte	0x00, 0xf4, 0x21, 0x00


	//----- nvinfo : EIATTR_KPARAM_INFO
	.align		4
.L_35:
        /*00ec*/ 	.byte	0x04, 0x17
        /*00ee*/ 	.short	(.L_37 - .L_36)
.L_36:
        /*00f0*/ 	.word	0x00000000
        /*00f4*/ 	.short	0x0000
        /*00f6*/ 	.short	0x0000
        /*00f8*/ 	.byte	0x00, 0xf4, 0x21, 0x00


	//----- nvinfo : EIATTR_MAXREG_COUNT
	.align		4
.L_37:
        /*00fc*/ 	.byte	0x03, 0x1b
        /*00fe*/ 	.short	0x00ff


	//----- nvinfo : EIATTR_NUM_BARRIERS
	.align		4
        /*0100*/ 	.byte	0x02, 0x4c
        /*0102*/ 	.byte	0x01
	.zero		1


	//----- nvinfo : EIATTR_ANNOTATIONS
	.align		4
        /*0104*/ 	.byte	0x04, 0x55
        /*0106*/ 	.short	(.L_39 - .L_38)


	//   ....[0]....
.L_38:
        /*0108*/ 	.word	0x00000001
        /*010c*/ 	.byte	0x80, 0x41, 0x00, 0x00, 0x01, 0x00, 0x00, 0x00, 0xc0, 0x41, 0x00, 0x00, 0x01, 0x00, 0x00, 0x00
        /* <DEDUP_REMOVED lines=102> */
        /*077c*/ 	.byte	0x10, 0x82, 0x00, 0x00, 0x01, 0x00, 0x00, 0x00, 0x30, 0x82, 0x00, 0x00


	//----- nvinfo : EIATTR_MERCURY_ISA_VERSION
	.align		4
.L_39:
        /*0788*/ 	.byte	0x03, 0x5f
        /*078a*/ 	.short	0x0000


	//----- nvinfo : EIATTR_EXIT_INSTR_OFFSETS
	.align		4
        /*078c*/ 	.byte	0x04, 0x1c
        /*078e*/ 	.short	(.L_41 - .L_40)


	//   ....[0]....
.L_40:
        /*0790*/ 	.word	0x0000b9c0


	//   ....[1]....
        /*0794*/ 	.word	0x0000b9e0


	//----- nvinfo : EIATTR_REQNTID
	.align		4
.L_41:
        /*0798*/ 	.byte	0x04, 0x10
        /*079a*/ 	.short	(.L_43 - .L_42)
.L_42:
        /*079c*/ 	.word	0x00000100
        /*07a0*/ 	.word	0x00000001
        /*07a4*/ 	.word	0x00000001
.L_43:


//--------------------- .nv.callgraph             --------------------------
	.section	.nv.callgraph,"",@"SHT_CUDA_CALLGRAPH"
	.align	4
	.sectionentsize	8
	.align		4
        /*0000*/ 	.word	0x00000000
	.align		4
        /*0004*/ 	.word	0xffffffff
	.align		4
        /*0008*/ 	.word	0x00000000
	.align		4
        /*000c*/ 	.word	0xfffffffe
	.align		4
        /*0010*/ 	.word	0x00000000
	.align		4
        /*0014*/ 	.word	0xfffffffd
	.align		4
        /*0018*/ 	.word	0x00000000
	.align		4
        /*001c*/ 	.word	0xfffffffc


//--------------------- .nv.rel.action            --------------------------
	.section	.nv.rel.action,"",@"SHT_CUDA_RELOCINFO"
	.align	8
	.sectionentsize	8
        /*0000*/ 	.byte	0x73, 0x00, 0x00, 0x00, 0x00, 0x00, 0x00, 0x00, 0x00, 0x00, 0x00, 0x11, 0x25, 0x00, 0x05, 0x36


//--------------------- .nv.constant0.matmul_kernel --------------------------
	.section	.nv.constant0.matmul_kernel,"a",@progbits
	.sectionflags	@""
	.align	4
.nv.constant0.matmul_kernel:
	.zero		432


//--------------------- .text.matmul_kernel       --------------------------
	.section	.text.matmul_kernel,"ax",@progbits
	.sectioninfo	@"SHI_REGISTERS=255"
	.align	128
        .global         matmul_kernel
        .type           matmul_kernel,@function
        .size           matmul_kernel,(.L_x_3 - matmul_kernel)
        .other          matmul_kernel,@"STO_CUDA_ENTRY STV_DEFAULT"
matmul_kernel:
.text.matmul_kernel:
[----:B------:R-:W-:Y:S02]  /*0000*/  IMAD.MOV.U32 R1, RZ, RZ, c[0x0][0x28] ;  /* 0x00000a00ff017624 */ /* 0x000fe400078e00ff */
[----:B------:R-:W-:Y:S01]  /*0010*/  IMAD.MOV.U32 R0, RZ, RZ, c[0x0][0x17c] ;  /* 0x00005f00ff007624 */ /* 0x000fe200078e00ff */
[----:B------:R-:W1:Y:S01]  /*0020*/  S2R R5, SR_CTAID.X ;  /* 0x0000000000057919 */ /* 0x000e620000002500 */
[----:B------:R-:W-:Y:S01]  /*0030*/  IABS R49, c[0x0][0x178] ;  /* 0x00005e0000317a13 */ /* 0x000fe20000000000 */
[----:B------:R-:W-:Y:S01]  /*0040*/  IMAD.MOV.U32 R233, RZ, RZ, c[0x0][0x188] ;  /* 0x00006200ffe97624 */ /* 0x000fe200078e00ff */
[----:B------:R-:W-:Y:S01]  /*0050*/  ULDC.64 UR8, c[0x0][0x118] ;  /* 0x0000460000087ab9 */ /* 0x000fe20000000a00 */
[----:B------:R-:W-:Y:S01]  /*0060*/  IADD3 R0, R0, 0x3f, RZ ;  /* 0x0000003f00007810 */ /* 0x000fe20007ffe0ff */
[----:B------:R-:W2:Y:S01]  /*0070*/  S2R R181, SR_TID.X ;  /* 0x0000000000b57919 */ /* 0x000ea20000002100 */
[----:B------:R-:W-:Y:S01]  /*0080*/  IMAD.SHL.U32 R234, R233, 0x4, RZ ;  /* 0x00000004e9ea7824 */ /* 0x000fe200078e00ff */
[----:B------:R-:W-:Y:S01]  /*0090*/  IADD3 R1, R1, -0x1a0, RZ ;  /* 0xfffffe6001017810 */ /* 0x000fe20007ffe0ff */
[C---:B------:R-:W-:Y:S01]  /*00a0*/  IMAD R141, R233.reuse, 0x5, RZ ;  /* 0x00000005e98d7824 */ /* 0x040fe200078e02ff */
[----:B------:R-:W-:Y:S01]  /*00b0*/  SHF.R.S32.HI R3, RZ, 0x1f, R0 ;  /* 0x0000001fff037819 */ /* 0x000fe20000011400 */
[C---:B------:R-:W-:Y:S01]  /*00c0*/  IMAD.SHL.U32 R175, R233.reuse, 0x2, RZ ;  /* 0x00000002e9af7824 */ /* 0x040fe200078e00ff */
[----:B------:R-:W-:Y:S01]  /*00d0*/  CS2R R184, SRZ ;  /* 0x0000000000b87805 */ /* 0x000fe2000001ff00 */
[----:B------:R-:W-:Y:S01]  /*00e0*/  IMAD R68, R233, 0xe, RZ ;  /* 0x0000000ee9447824 */ /* 0x000fe200078e02ff */
[----:B------:R-:W-:Y:S01]  /*00f0*/  LEA.HI R3, R3, R0, RZ, 0x6 ;  /* 0x0000000003037211 */ /* 0x000fe200078f30ff */
[C---:B------:R-:W-:Y:S01]  /*0100*/  IMAD R69, R233.reuse, 0x12, RZ ;  /* 0x00000012e9457824 */ /* 0x040fe200078e02ff */
[----:B------:R-:W-:Y:S01]  /*0110*/  CS2R R186, SRZ ;  /* 0x0000000000ba7805 */ /* 0x000fe2000001ff00 */
[C---:B------:R-:W-:Y:S01]  /*0120*/  IMAD R70, R233.reuse, 0x16, RZ ;  /* 0x00000016e9467824 */ /* 0x040fe200078e02ff */
[----:B------:R-:W-:Y:S01]  /*0130*/  SHF.R.S32.HI R3, RZ, 0x6, R3 ;  /* 0x00000006ff037819 */ /* 0x000fe20000011403 */
[----:B------:R-:W-:-:S02]  /*0140*/  IMAD R71, R233, 0x1a, RZ ;  /* 0x0000001ae9477824 */ /* 0x000fc400078e02ff */
[----:B------:R-:W-:Y:S02]  /*0150*/  IMAD R140, R233, 0x1e, RZ ;  /* 0x0000001ee98c7824 */ /* 0x000fe400078e02ff */
[----:B------:R-:W-:Y:S01]  /*0160*/  IMAD.SHL.U32 R4, R3, 0x8, RZ ;  /* 0x0000000803047824 */ /* 0x000fe200078e00ff */
[----:B-1----:R-:W-:Y:S01]  /*0170*/  IABS R8, R5 ;  /* 0x0000000500087213 */ /* 0x002fe20000000000 */
[----:B------:R-:W-:-:S03]  /*0180*/  IMAD R174, R233, 0x3, RZ ;  /* 0x00000003e9ae7824 */ /* 0x000fc600078e02ff */
[-C--:B------:R-:W-:Y:S01]  /*0190*/  IABS R7, R4.reuse ;  /* 0x0000000400077213 */ /* 0x080fe20000000000 */
[----:B------:R-:W-:Y:S01]  /*01a0*/  IMAD.MOV.U32 R227, RZ, RZ, 0x1f ;  /* 0x0000001fffe37424 */ /* 0x000fe200078e00ff */
[----:B------:R-:W-:Y:S01]  /*01b0*/  IABS R10, R4 ;  /* 0x00000004000a7213 */ /* 0x000fe20000000000 */
[----:B------:R-:W-:Y:S01]  /*01c0*/  IMAD.SHL.U32 R180, R233, 0x20, RZ ;  /* 0x00000020e9b47824 */ /* 0x000fe200078e00ff */
[----:B------:R-:W1:Y:S01]  /*01d0*/  I2F.RP R0, R7 ;  /* 0x0000000700007306 */ /* 0x000e620000209400 */
[C---:B--2---:R-:W-:Y:S02]  /*01e0*/  LOP3.LUT R51, R181.reuse, 0xff, RZ, 0xc0, !PT ;  /* 0x000000ffb5337812 */ /* 0x044fe400078ec0ff */
[----:B------:R-:W-:Y:S02]  /*01f0*/  SHF.R.U32.HI R52, RZ, 0x5, R181 ;  /* 0x00000005ff347819 */ /* 0x000fe400000116b5 */
[----:B------:R-:W-:Y:S01]  /*0200*/  LOP3.LUT R54, R181, 0xe0, RZ, 0xc0, !PT ;  /* 0x000000e0b5367812 */ /* 0x000fe200078ec0ff */
[----:B------:R-:W-:Y:S01]  /*0210*/  IMAD.SHL.U32 R232, R51, 0x4, RZ ;  /* 0x0000000433e87824 */ /* 0x000fe200078e00ff */
[----:B------:R-:W-:-:S02]  /*0220*/  SGXT.U32 R52, R52, 0x3 ;  /* 0x000000033434781a */ /* 0x000fc40000000000 */
[----:B------:R-:W2:Y:S01]  /*0230*/  R2UR UR7, R54 ;  /* 0x00000000360773c2 */ /* 0x000ea200000e0000 */
[----:B------:R-:W-:Y:S02]  /*0240*/  LOP3.LUT R60, R181, 0x1f, RZ, 0xc0, !PT ;  /* 0x0000001fb53c7812 */ /* 0x000fe400078ec0ff */
[C---:B------:R-:W-:Y:S02]  /*0250*/  LOP3.LUT R231, R232.reuse, 0x20, RZ, 0x3c, !PT ;  /* 0x00000020e8e77812 */ /* 0x040fe400078e3cff */
[----:B------:R-:W-:Y:S01]  /*0260*/  LOP3.LUT R230, R232, 0x40, RZ, 0x3c, !PT ;  /* 0x00000040e8e67812 */ /* 0x000fe200078e3cff */
[----:B------:R-:W-:Y:S01]  /*0270*/  IMAD R200, R60, c[0x0][0x18c], RZ ;  /* 0x000063003cc87a24 */ /* 0x000fe200078e02ff */
[----:B-1----:R-:W1:Y:S01]  /*0280*/  MUFU.RCP R0, R0 ;  /* 0x0000000000007308 */ /* 0x002e620000001000 */
[----:B------:R-:W-:Y:S02]  /*0290*/  LOP3.LUT R229, R232, 0x60, RZ, 0x3c, !PT ;  /* 0x00000060e8e57812 */ /* 0x000fe400078e3cff */
[----:B------:R-:W-:-:S02]  /*02a0*/  IADD3 R227, R227, c[0x0][0x180], RZ ;  /* 0x00006000e3e37a10 */ /* 0x000fc40007ffe0ff */
[----:B-1----:R-:W-:Y:S01]  /*02b0*/  IADD3 R2, R0, 0xffffffe, RZ ;  /* 0x0ffffffe00027810 */ /* 0x002fe20007ffe0ff */
[----:B------:R-:W-:Y:S01]  /*02c0*/  IMAD.MOV R0, RZ, RZ, -R10 ;  /* 0x000000ffff007224 */ /* 0x000fe200078e0a0a */
[----:B--2---:R-:W-:Y:S02]  /*02d0*/  USHF.R.U32.HI UR4, URZ, 0x1, UR7 ;  /* 0x000000013f047899 */ /* 0x004fe40008011607 */
[----:B------:R1:W2:Y:S04]  /*02e0*/  F2I.FTZ.U32.TRUNC.NTZ R3, R2 ;  /* 0x0000000200037305 */ /* 0x0002a8000021f000 */
[----:B------:R-:W-:Y:S01]  /*02f0*/  LOP3.LUT R225, R232, UR4, RZ, 0x3c, !PT ;  /* 0x00000004e8e17c12 */ /* 0x000fe2000f8e3cff */
[----:B------:R-:W-:Y:S02]  /*0300*/  ULDC UR4, c[0x0][0x18c] ;  /* 0x0000630000047ab9 */ /* 0x000fe40000000800 */
[----:B------:R-:W-:Y:S01]  /*0310*/  USHF.L.U32 UR4, UR4, 0x5, URZ ;  /* 0x0000000504047899 */ /* 0x000fe2000800063f */
[----:B-1----:R-:W-:-:S02]  /*0320*/  IMAD.MOV.U32 R2, RZ, RZ, RZ ;  /* 0x000000ffff027224 */ /* 0x002fc400078e00ff */
[----:B--2---:R-:W-:-:S04]  /*0330*/  IMAD.MOV R6, RZ, RZ, -R3 ;  /* 0x000000ffff067224 */ /* 0x004fc800078e0a03 */
[----:B------:R-:W-:Y:S02]  /*0340*/  IMAD R9, R6, R7, RZ ;  /* 0x0000000706097224 */ /* 0x000fe400078e02ff */
[----:B------:R-:W-:Y:S02]  /*0350*/  IMAD.MOV.U32 R6, RZ, RZ, R8 ;  /* 0x000000ffff067224 */ /* 0x000fe400078e0008 */
[----:B------:R-:W-:-:S06]  /*0360*/  IMAD.HI.U32 R3, R3, R9, R2 ;  /* 0x0000000903037227 */ /* 0x000fcc00078e0002 */
[----:B------:R-:W-:-:S04]  /*0370*/  IMAD.HI.U32 R3, R3, R6, RZ ;  /* 0x0000000603037227 */ /* 0x000fc800078e00ff */
[----:B------:R-:W-:-:S05]  /*0380*/  IMAD R0, R3, R0, R6 ;  /* 0x0000000003007224 */ /* 0x000fca00078e0206 */
[----:B------:R-:W-:-:S13]  /*0390*/  ISETP.GT.U32.AND P1, PT, R7, R0, PT ;  /* 0x000000000700720c */ /* 0x000fda0003f24070 */
[----:B------:R-:W-:Y:S01]  /*03a0*/  @!P1 IMAD.IADD R0, R0, 0x1, -R7 ;  /* 0x0000000100009824 */ /* 0x000fe200078e0a07 */
[----:B------:R-:W-:Y:S02]  /*03b0*/  @!P1 IADD3 R3, R3, 0x1, RZ ;  /* 0x0000000103039810 */ /* 0x000fe40007ffe0ff */
[----:B------:R-:W-:Y:S02]  /*03c0*/  ISETP.NE.AND P1, PT, R4, RZ, PT ;  /* 0x000000ff0400720c */ /* 0x000fe40003f25270 */
[----:B------:R-:W-:Y:S02]  /*03d0*/  ISETP.GE.U32.AND P0, PT, R0, R7, PT ;  /* 0x000000070000720c */ /* 0x000fe40003f06070 */
[----:B------:R-:W-:-:S04]  /*03e0*/  LOP3.LUT R0, R5, R4, RZ, 0x3c, !PT ;  /* 0x0000000405007212 */ /* 0x000fc800078e3cff */
[----:B------:R-:W-:Y:S01]  /*03f0*/  ISETP.GE.AND P2, PT, R0, RZ, PT ;  /* 0x000000ff0000720c */ /* 0x000fe20003f46270 */
[----:B------:R-:W-:-:S05]  /*0400*/  IMAD.MOV.U32 R0, RZ, RZ, c[0x0][0x178] ;  /* 0x00005e00ff007624 */ /* 0x000fca00078e00ff */
[----:B------:R-:W-:Y:S02]  /*0410*/  IADD3 R0, R0, 0x1ff, RZ ;  /* 0x000001ff00007810 */ /* 0x000fe40007ffe0ff */
[----:B------:R-:W-:-:S05]  /*0420*/  @P0 IADD3 R3, R3, 0x1, RZ ;  /* 0x0000000103030810 */ /* 0x000fca0007ffe0ff */
[----:B------:R-:W-:Y:S01]  /*0430*/  IMAD.MOV.U32 R2, RZ, RZ, R3 ;  /* 0x000000ffff027224 */ /* 0x000fe200078e0003 */
[----:B------:R-:W-:-:S03]  /*0440*/  SHF.R.S32.HI R3, RZ, 0x1f, R0 ;  /* 0x0000001fff037819 */ /* 0x000fc60000011400 */
[----:B------:R-:W-:Y:S01]  /*0450*/  @!P2 IMAD.MOV R2, RZ, RZ, -R2 ;  /* 0x000000ffff02a224 */ /* 0x000fe200078e0a02 */
[----:B------:R-:W-:Y:S02]  /*0460*/  @!P1 LOP3.LUT R2, RZ, R4, RZ, 0x33, !PT ;  /* 0x00000004ff029212 */ /* 0x000fe400078e33ff */
[----:B------:R-:W-:-:S03]  /*0470*/  LEA.HI R3, R3, R0, RZ, 0x9 ;  /* 0x0000000003037211 */ /* 0x000fc600078f48ff */
[----:B------:R-:W-:Y:S02]  /*0480*/  IMAD.SHL.U32 R24, R2, 0x8, RZ ;  /* 0x0000000802187824 */ /* 0x000fe400078e00ff */
[----:B------:R-:W-:-:S03]  /*0490*/  IMAD.MOV R2, RZ, RZ, -R2 ;  /* 0x000000ffff027224 */ /* 0x000fc600078e0a02 */
[----:B------:R-:W-:Y:S01]  /*04a0*/  LEA.HI.SX32 R3, R3, -R24, 0x17 ;  /* 0x8000001803037211 */ /* 0x000fe200078fbaff */
[----:B------:R-:W-:-:S03]  /*04b0*/  IMAD R25, R4, R2, R5 ;  /* 0x0000000204197224 */ /* 0x000fc600078e0205 */
[----:B------:R-:W-:Y:S02]  /*04c0*/  IMNMX R28, R3, 0x8, PT ;  /* 0x00000008031c7817 */ /* 0x000fe40003800200 */
[----:B------:R-:W-:Y:S02]  /*04d0*/  IABS R4, R25 ;  /* 0x0000001900047213 */ /* 0x000fe40000000000 */
[----:B------:R-:W-:Y:S02]  /*04e0*/  IABS R7, R28 ;  /* 0x0000001c00077213 */ /* 0x000fe40000000000 */
[----:B------:R-:W-:Y:S02]  /*04f0*/  ISETP.NE.AND P4, PT, R28, RZ, PT ;  /* 0x000000ff1c00720c */ /* 0x000fe40003f85270 */
[----:B------:R-:W1:Y:S08]  /*0500*/  I2F.RP R0, R7 ;  /* 0x0000000700007306 */ /* 0x000e700000209400 */
[----:B-1----:R-:W1:Y:S02]  /*0510*/  MUFU.RCP R0, R0 ;  /* 0x0000000000007308 */ /* 0x002e640000001000 */
[----:B-1----:R-:W-:-:S06]  /*0520*/  IADD3 R3, R0, 0xffffffe, RZ ;  /* 0x0ffffffe00037810 */ /* 0x002fcc0007ffe0ff */
[----:B------:R-:W1:Y:S02]  /*0530*/  F2I.FTZ.U32.TRUNC.NTZ R3, R3 ;  /* 0x0000000300037305 */ /* 0x000e64000021f000 */
[----:B-1----:R-:W-:-:S04]  /*0540*/  IMAD.MOV R6, RZ, RZ, -R3 ;  /* 0x000000ffff067224 */ /* 0x002fc800078e0a03 */
[----:B------:R-:W-:Y:S01]  /*0550*/  IMAD.MOV.U32 R2, RZ, RZ, R6 ;  /* 0x000000ffff027224 */ /* 0x000fe200078e0006 */
[----:B------:R-:W-:-:S03]  /*0560*/  IABS R6, R28 ;  /* 0x0000001c00067213 */ /* 0x000fc60000000000 */
[----:B------:R-:W-:Y:S02]  /*0570*/  IMAD R5, R2, R7, RZ ;  /* 0x0000000702057224 */ /* 0x000fe400078e02ff */
[----:B------:R-:W-:Y:S02]  /*0580*/  IMAD.MOV.U32 R2, RZ, RZ, RZ ;  /* 0x000000ffff027224 */ /* 0x000fe400078e00ff */
[----:B------:R-:W-:Y:S02]  /*0590*/  IMAD.MOV R0, RZ, RZ, -R6 ;  /* 0x000000ffff007224 */ /* 0x000fe400078e0a06 */
[----:B------:R-:W-:-:S04]  /*05a0*/  IMAD.HI.U32 R2, R3, R5, R2 ;  /* 0x0000000503027227 */ /* 0x000fc800078e0002 */
[----:B------:R-:W-:Y:S02]  /*05b0*/  IMAD.MOV.U32 R3, RZ, RZ, c[0x0][0x180] ;  /* 0x00006000ff037624 */ /* 0x000fe400078e00ff */
[----:B------:R-:W-:-:S03]  /*05c0*/  IMAD.HI.U32 R201, R2, R4, RZ ;  /* 0x0000000402c97227 */ /* 0x000fc600078e00ff */
[----:B------:R-:W-:Y:S01]  /*05d0*/  IADD3 R2, R3, -0x2f, RZ ;  /* 0xffffffd103027810 */ /* 0x000fe20007ffe0ff */
[----:B------:R-:W-:Y:S01]  /*05e0*/  IMAD R0, R201, R0, R4 ;  /* 0x00000000c9007224 */ /* 0x000fe200078e0204 */
[----:B------:R-:W-:Y:S02]  /*05f0*/  IADD3 R4, R3, -0x30, RZ ;  /* 0xffffffd003047810 */ /* 0x000fe40007ffe0ff */
[----:B------:R-:W-:Y:S02]  /*0600*/  ISETP.GE.U32.AND P0, PT, R2, 0x7fffffb2, PT ;  /* 0x7fffffb20200780c */ /* 0x000fe40003f06070 */
[----:B------:R-:W-:Y:S02]  /*0610*/  ISETP.GT.U32.AND P3, PT, R7, R0, PT ;  /* 0x000000000700720c */ /* 0x000fe40003f64070 */
[----:B------:R-:W-:Y:S02]  /*0620*/  IADD3 R2, R3, -0x2e, RZ ;  /* 0xffffffd203027810 */ /* 0x000fe40007ffe0ff */
[----:B------:R-:W-:-:S02]  /*0630*/  ISETP.GE.U32.AND P5, PT, R4, 0x7fffffb1, PT ;  /* 0x7fffffb10400780c */ /* 0x000fc40003fa6070 */
[----:B------:R-:W-:Y:S02]  /*0640*/  ISETP.GE.U32.AND P6, PT, R2, 0x7fffffb3, PT ;  /* 0x7fffffb30200780c */ /* 0x000fe40003fc6070 */
[----:B------:R-:W-:Y:S02]  /*0650*/  IADD3 R2, R3, -0x2c, RZ ;  /* 0xffffffd403027810 */ /* 0x000fe40007ffe0ff */
[----:B------:R-:W-:Y:S02]  /*0660*/  SEL R41, RZ, 0x1fffe, P0 ;  /* 0x0001fffeff297807 */ /* 0x000fe40000000000 */
[----:B------:R-:W-:Y:S01]  /*0670*/  SEL R20, RZ, 0x1, P5 ;  /* 0x00000001ff147807 */ /* 0x000fe20002800000 */
[----:B------:R-:W-:Y:S01]  /*0680*/  @!P3 IMAD.IADD R0, R0, 0x1, -R7 ;  /* 0x000000010000b824 */ /* 0x000fe200078e0a07 */
[----:B------:R-:W-:Y:S02]  /*0690*/  @!P3 IADD3 R201, R201, 0x1, RZ ;  /* 0x00000001c9c9b810 */ /* 0x000fe40007ffe0ff */
[----:B------:R-:W-:Y:S01]  /*06a0*/  SEL R22, RZ, 0x4, P6 ;  /* 0x00000004ff167807 */ /* 0x000fe20003000000 */
[----:B------:R-:W-:Y:S01]  /*06b0*/  IMAD.IADD R41, R20, 0x1, R41 ;  /* 0x0000000114297824 */ /* 0x000fe200078e0229 */
[----:B------:R-:W-:-:S02]  /*06c0*/  ISETP.GE.U32.AND P1, PT, R0, R7, PT ;  /* 0x000000070000720c */ /* 0x000fc40003f26070 */
[----:B------:R-:W-:Y:S02]  /*06d0*/  LOP3.LUT R0, R25, R28, RZ, 0x3c, !PT ;  /* 0x0000001c19007212 */ /* 0x000fe400078e3cff */
[C---:B------:R-:W-:Y:S02]  /*06e0*/  IADD3 R4, R3.reuse, -0x23, RZ ;  /* 0xffffffdd03047810 */ /* 0x040fe40007ffe0ff */
[----:B------:R-:W-:Y:S02]  /*06f0*/  ISETP.GE.AND P2, PT, R0, RZ, PT ;  /* 0x000000ff0000720c */ /* 0x000fe40003f46270 */
[C---:B------:R-:W-:Y:S02]  /*0700*/  IADD3 R0, R3.reuse, -0x2d, RZ ;  /* 0xffffffd303007810 */ /* 0x040fe40007ffe0ff */
[----:B------:R-:W-:Y:S02]  /*0710*/  IADD3 R5, R3, -0x22, RZ ;  /* 0xffffffde03057810 */ /* 0x000fe40007ffe0ff */
[----:B------:R-:W-:-:S02]  /*0720*/  ISETP.GE.U32.AND P3, PT, R0, 0x7fffffb4, PT ;  /* 0x7fffffb40000780c */ /* 0x000fc40003f66070 */
[----:B------:R-:W-:Y:S02]  /*0730*/  @P1 IADD3 R201, R201, 0x1, RZ ;  /* 0x00000001c9c91810 */ /* 0x000fe40007ffe0ff */
[C---:B------:R-:W-:Y:S02]  /*0740*/  IADD3 R0, R3.reuse, -0x2b, RZ ;  /* 0xffffffd503007810 */ /* 0x040fe40007ffe0ff */
[----:B------:R-:W-:Y:S01]  /*0750*/  SEL R23, RZ, 0x7fff8, P3 ;  /* 0x0007fff8ff177807 */ /* 0x000fe20001800000 */
[----:B------:R-:W-:Y:S01]  /*0760*/  @!P2 IMAD.MOV R201, RZ, RZ, -R201 ;  /* 0x000000ffffc9a224 */ /* 0x000fe200078e0ac9 */
[----:B------:R-:W-:Y:S02]  /*0770*/  ISETP.GE.U32.AND P1, PT, R0, 0x7fffffb6, PT ;  /* 0x7fffffb60000780c */ /* 0x000fe40003f26070 */
[----:B------:R-:W-:Y:S02]  /*0780*/  IADD3 R0, R3, -0x29, RZ ;  /* 0xffffffd703007810 */ /* 0x000fe40007ffe0ff */
[----:B------:R-:W-:-:S02]  /*0790*/  ISETP.GE.U32.AND P2, PT, R2, 0x7fffffb5, PT ;  /* 0x7fffffb50200780c */ /* 0x000fc40003f46070 */
[C---:B------:R-:W-:Y:S02]  /*07a0*/  IADD3 R2, R3.reuse, -0x2a, RZ ;  /* 0xffffffd603027810 */ /* 0x040fe40007ffe0ff */
[----:B------:R-:W-:Y:S02]  /*07b0*/  @!P4 LOP3.LUT R201, RZ, R28, RZ, 0x33, !PT ;  /* 0x0000001cffc9c212 */ /* 0x000fe400078e33ff */
[----:B------:R-:W-:Y:S02]  /*07c0*/  ISETP.GE.U32.AND P4, PT, R0, 0x7fffffb8, PT ;  /* 0x7fffffb80000780c */ /* 0x000fe40003f86070 */
[----:B------:R-:W-:Y:S01]  /*07d0*/  IADD3 R0, R3, -0x27, RZ ;  /* 0xffffffd903007810 */ /* 0x000fe20007ffe0ff */
[----:B------:R-:W-:Y:S01]  /*07e0*/  IMAD.MOV R7, RZ, RZ, -R201 ;  /* 0x000000ffff077224 */ /* 0x000fe200078e0ac9 */
[----:B------:R-:W-:Y:S01]  /*07f0*/  ISETP.GE.U32.AND P0, PT, R2, 0x7fffffb7, PT ;  /* 0x7fffffb70200780c */ /* 0x000fe20003f06070 */
[----:B------:R-:W-:Y:S01]  /*0800*/  IMAD.SHL.U32 R201, R201, 0x40, RZ ;  /* 0x00000040c9c97824 */ /* 0x000fe200078e00ff */
[----:B------:R-:W-:-:S02]  /*0810*/  IADD3 R2, R3, -0x28, RZ ;  /* 0xffffffd803027810 */ /* 0x000fc40007ffe0ff */
[----:B------:R-:W-:Y:S02]  /*0820*/  ISETP.GE.U32.AND P5, PT, R0, 0x7fffffba, PT ;  /* 0x7fffffba0000780c */ /* 0x000fe40003fa6070 */
[C---:B------:R-:W-:Y:S02]  /*0830*/  IADD3 R0, R3.reuse, -0x25, RZ ;  /* 0xffffffdb03007810 */ /* 0x040fe40007ffe0ff */
[----:B------:R-:W-:Y:S02]  /*0840*/  ISETP.GE.U32.AND P3, PT, R2, 0x7fffffb9, PT ;  /* 0x7fffffb90200780c */ /* 0x000fe40003f66070 */
[----:B------:R-:W-:Y:S02]  /*0850*/  IADD3 R2, R3, -0x26, RZ ;  /* 0xffffffda03027810 */ /* 0x000fe40007ffe0ff */
[----:B------:R-:W-:Y:S02]  /*0860*/  ISETP.GE.U32.AND P6, PT, R0, 0x7fffffbc, PT ;  /* 0x7fffffbc0000780c */ /* 0x000fe40003fc6070 */
[----:B------:R-:W-:-:S02]  /*0870*/  SEL R0, RZ, 0x1fffe, P1 ;  /* 0x0001fffeff007807 */ /* 0x000fc40000800000 */
[----:B------:R-:W-:Y:S02]  /*0880*/  ISETP.GE.U32.AND P1, PT, R2, 0x7fffffbb, PT ;  /* 0x7fffffbb0200780c */ /* 0x000fe40003f26070 */
[C---:B------:R-:W-:Y:S02]  /*0890*/  IADD3 R2, R3.reuse, -0x24, RZ ;  /* 0xffffffdc03027810 */ /* 0x040fe40007ffe0ff */
[----:B------:R-:W-:Y:S02]  /*08a0*/  SEL R12, RZ, 0x7fff8, P4 ;  /* 0x0007fff8ff0c7807 */ /* 0x000fe40002000000 */
[----:B------:R-:W-:Y:S02]  /*08b0*/  ISETP.GE.U32.AND P4, PT, R2, 0x7fffffbd, PT ;  /* 0x7fffffbd0200780c */ /* 0x000fe40003f86070 */
[----:B------:R-:W-:Y:S02]  /*08c0*/  IADD3 R2, R3, -0x17, RZ ;  /* 0xffffffe903027810 */ /* 0x000fe40007ffe0ff */
[----:B------:R-:W-:-:S02]  /*08d0*/  SEL R31, RZ, 0x1, P3 ;  /* 0x00000001ff1f7807 */ /* 0x000fc40001800000 */
[----:B------:R-:W-:Y:S02]  /*08e0*/  ISETP.GE.U32.AND P3, PT, R2, 0x7fffffca, PT ;  /* 0x7fffffca0200780c */ /* 0x000fe40003f66070 */
[----:B------:R-:W-:Y:S02]  /*08f0*/  IADD3 R2, R3, -0x18, RZ ;  /* 0xffffffe803027810 */ /* 0x000fe40007ffe0ff */
[----:B------:R-:W-:Y:S02]  /*0900*/  SEL R11, RZ, 0x7fff8, P6 ;  /* 0x0007fff8ff0b7807 */ /* 0x000fe40003000000 */
[----:B------:R-:W-:Y:S02]  /*0910*/  ISETP.GE.U32.AND P6, PT, R2, 0x7fffffc9, PT ;  /* 0x7fffffc90200780c */ /* 0x000fe40003fc6070 */
[----:B------:R-:W-:Y:S01]  /*0920*/  SEL R35, RZ, 0x1, P2 ;  /* 0x00000001ff237807 */ /* 0x000fe20001000000 */
[----:B------:R-:W1:Y:S01]  /*0930*/  I2F.RP R2, R49 ;  /* 0x0000003100027306 */ /* 0x000e620000209400 */
[----:B------:R-:W-:-:S02]  /*0940*/  ISETP.GE.U32.AND P2, PT, R4, 0x7fffffbe, PT ;  /* 0x7fffffbe0400780c */ /* 0x000fc40003f46070 */
[----:B------:R-:W-:Y:S01]  /*0950*/  IADD3 R4, R3, -0x21, RZ ;  /* 0xffffffdf03047810 */ /* 0x000fe20007ffe0ff */
[----:B------:R-:W-:Y:S01]  /*0960*/  IMAD.IADD R35, R35, 0x1, R0 ;  /* 0x0000000123237824 */ /* 0x000fe200078e0200 */
[----:B------:R-:W-:Y:S01]  /*0970*/  SEL R32, RZ, 0x1fffe, P5 ;  /* 0x0001fffeff207807 */ /* 0x000fe20002800000 */
[----:B------:R-:W-:Y:S01]  /*0980*/  IMAD R0, R233, 0x7, RZ ;  /* 0x00000007e9007824 */ /* 0x000fe200078e02ff */
[----:B------:R-:W-:Y:S02]  /*0990*/  ISETP.GE.U32.AND P5, PT, R5, 0x7fffffbf, PT ;  /* 0x7fffffbf0500780c */ /* 0x000fe40003fa6070 */
[----:B------:R-:W-:Y:S01]  /*09a0*/  SEL R21, RZ, 0x4, P0 ;  /* 0x00000004ff157807 */ /* 0x000fe20000000000 */
[----:B------:R-:W-:Y:S01]  /*09b0*/  IMAD.IADD R32, R31, 0x1, R32 ;  /* 0x000000011f207824 */ /* 0x000fe200078e0220 */
[----:B------:R-:W-:Y:S02]  /*09c0*/  IADD3 R5, R3, -0x16, RZ ;  /* 0xffffffea03057810 */ /* 0x000fe40007ffe0ff */
[----:B------:R-:W-:-:S02]  /*09d0*/  ISETP.GE.U32.AND P0, PT, R4, 0x7fffffc0, PT ;  /* 0x7fffffc00400780c */ /* 0x000fc40003f06070 */
[----:B------:R-:W-:Y:S01]  /*09e0*/  IADD3 R4, R3, -0x15, RZ ;  /* 0xffffffeb03047810 */ /* 0x000fe20007ffe0ff */
[----:B-1----:R-:W1:Y:S01]  /*09f0*/  MUFU.RCP R2, R2 ;  /* 0x0000000200027308 */ /* 0x002e620000001000 */
[----:B------:R-:W-:Y:S02]  /*0a00*/  SEL R27, RZ, 0x1fffe, P2 ;  /* 0x0001fffeff1b7807 */ /* 0x000fe40001000000 */
[----:B------:R-:W-:Y:S02]  /*0a10*/  ISETP.GE.U32.AND P2, PT, R5, 0x7fffffcb, PT ;  /* 0x7fffffcb0500780c */ /* 0x000fe40003f46070 */
[----:B------:R-:W-:Y:S02]  /*0a20*/  SEL R10, RZ, 0x4, P1 ;  /* 0x00000004ff0a7807 */ /* 0x000fe40000800000 */
[----:B------:R-:W-:Y:S02]  /*0a30*/  IADD3 R5, R3, -0x14, RZ ;  /* 0xffffffec03057810 */ /* 0x000fe40007ffe0ff */
[----:B------:R-:W-:-:S02]  /*0a40*/  ISETP.GE.U32.AND P1, PT, R4, 0x7fffffcc, PT ;  /* 0x7fffffcc0400780c */ /* 0x000fc40003f26070 */
[----:B------:R-:W-:Y:S02]  /*0a50*/  IADD3 R4, R3, -0x13, RZ ;  /* 0xffffffed03047810 */ /* 0x000fe40007ffe0ff */
[----:B------:R-:W-:Y:S02]  /*0a60*/  SEL R8, RZ, 0x7fff8, P0 ;  /* 0x0007fff8ff087807 */ /* 0x000fe40000000000 */
[----:B------:R-:W-:Y:S02]  /*0a70*/  ISETP.GE.U32.AND P0, PT, R5, 0x7fffffcd, PT ;  /* 0x7fffffcd0500780c */ /* 0x000fe40003f06070 */
[----:B------:R-:W-:Y:S02]  /*0a80*/  SEL R26, RZ, 0x1, P4 ;  /* 0x00000001ff1a7807 */ /* 0x000fe40002000000 */
[C---:B------:R-:W-:Y:S02]  /*0a90*/  IADD3 R5, R3.reuse, -0x12, RZ ;  /* 0xffffffee03057810 */ /* 0x040fe40007ffe0ff */
[----:B------:R-:W-:Y:S01]  /*0aa0*/  ISETP.GE.U32.AND P4, PT, R4, 0x7fffffce, PT ;  /* 0x7fffffce0400780c */ /* 0x000fe20003f86070 */
[----:B------:R-:W-:Y:S01]  /*0ab0*/  IMAD.IADD R27, R26, 0x1, R27 ;  /* 0x000000011a1b7824 */ /* 0x000fe200078e021b */
[----:B------:R-:W-:-:S02]  /*0ac0*/  IADD3 R4, R3, -0x11, RZ ;  /* 0xffffffef03047810 */ /* 0x000fc40007ffe0ff */
[----:B------:R-:W-:Y:S02]  /*0ad0*/  SEL R36, RZ, 0x1fffe, P3 ;  /* 0x0001fffeff247807 */ /* 0x000fe40001800000 */
[----:B------:R-:W-:Y:S02]  /*0ae0*/  ISETP.GE.U32.AND P3, PT, R5, 0x7fffffcf, PT ;  /* 0x7fffffcf0500780c */ /* 0x000fe40003f66070 */
[----:B------:R-:W-:Y:S02]  /*0af0*/  SEL R13, RZ, 0x4, P5 ;  /* 0x00000004ff0d7807 */ /* 0x000fe40002800000 */
[C---:B------:R-:W-:Y:S02]  /*0b00*/  IADD3 R5, R3.reuse, -0x1b, RZ ;  /* 0xffffffe503057810 */ /* 0x040fe40007ffe0ff */
[----:B------:R-:W-:Y:S02]  /*0b10*/  ISETP.GE.U32.AND P5, PT, R4, 0x7fffffd0, PT ;  /* 0x7fffffd00400780c */ /* 0x000fe40003fa6070 */
[----:B------:R-:W-:-:S02]  /*0b20*/  IADD3 R4, R3, -0x1c, RZ ;  /* 0xffffffe403047810 */ /* 0x000fc40007ffe0ff */
[----:B------:R-:W-:Y:S02]  /*0b30*/  SEL R19, RZ, 0x1, P6 ;  /* 0x00000001ff137807 */ /* 0x000fe40003000000 */
[----:B------:R-:W-:Y:S02]  /*0b40*/  ISETP.GE.U32.AND P6, PT, R5, 0x7fffffc6, PT ;  /* 0x7fffffc60500780c */ /* 0x000fe40003fc6070 */
[----:B------:R-:W-:Y:S01]  /*0b50*/  IADD3 R5, R3, -0x19, RZ ;  /* 0xffffffe703057810 */ /* 0x000fe20007ffe0ff */
[----:B------:R-:W-:Y:S01]  /*0b60*/  IMAD.IADD R19, R19, 0x1, R36 ;  /* 0x0000000113137824 */ /* 0x000fe200078e0224 */
[----:B------:R-:W-:Y:S02]  /*0b70*/  SEL R18, RZ, 0x7fff8, P1 ;  /* 0x0007fff8ff127807 */ /* 0x000fe40000800000 */
[----:B------:R-:W-:Y:S02]  /*0b80*/  ISETP.GE.U32.AND P1, PT, R4, 0x7fffffc5, PT ;  /* 0x7fffffc50400780c */ /* 0x000fe40003f26070 */
[----:B------:R-:W-:-:S02]  /*0b90*/  IADD3 R4, R3, -0x1a, RZ ;  /* 0xffffffe603047810 */ /* 0x000fc40007ffe0ff */
[----:B------:R-:W-:Y:S02]  /*0ba0*/  SEL R17, RZ, 0x4, P2 ;  /* 0x00000004ff117807 */ /* 0x000fe40001000000 */
[----:B------:R-:W-:Y:S02]  /*0bb0*/  ISETP.GE.U32.AND P2, PT, R5, 0x7fffffc8, PT ;  /* 0x7fffffc80500780c */ /* 0x000fe40003f46070 */
[----:B------:R-:W-:Y:S02]  /*0bc0*/  SEL R16, RZ, 0x1fffe, P4 ;  /* 0x0001fffeff107807 */ /* 0x000fe40002000000 */
[----:B------:R-:W-:Y:S02]  /*0bd0*/  IADD3 R5, R3, -0x3b, RZ ;  /* 0xffffffc503057810 */ /* 0x000fe40007ffe0ff */
[----:B------:R-:W-:Y:S02]  /*0be0*/  ISETP.GE.U32.AND P4, PT, R4, 0x7fffffc7, PT ;  /* 0x7fffffc70400780c */ /* 0x000fe40003f86070 */
[----:B-1----:R-:W-:-:S02]  /*0bf0*/  IADD3 R4, R2, 0xffffffe, RZ ;  /* 0x0ffffffe02047810 */ /* 0x002fc40007ffe0ff */
[----:B------:R-:W-:Y:S02]  /*0c00*/  SEL R15, RZ, 0x1, P0 ;  /* 0x00000001ff0f7807 */ /* 0x000fe40000000000 */
[----:B------:R-:W-:Y:S02]  /*0c10*/  ISETP.GE.U32.AND P0, PT, R5, 0x7fffffa6, PT ;  /* 0x7fffffa60500780c */ /* 0x000fe40003f06070 */
[----:B------:R-:W1:Y:S01]  /*0c20*/  F2I.FTZ.U32.TRUNC.NTZ R5, R4 ;  /* 0x0000000400057305 */ /* 0x000e62000021f000 */
[----:B------:R-:W-:Y:S01]  /*0c30*/  IADD3 R6, R3, -0x3c, RZ ;  /* 0xffffffc403067810 */ /* 0x000fe20007ffe0ff */
[----:B------:R-:W-:Y:S01]  /*0c40*/  IMAD.IADD R15, R15, 0x1, R16 ;  /* 0x000000010f0f7824 */ /* 0x000fe200078e0210 */
[----:B------:R-:W-:Y:S01]  /*0c50*/  IADD3 R2, R3, -0x39, RZ ;  /* 0xffffffc703027810 */ /* 0x000fe20007ffe0ff */
[----:B------:R-:W-:Y:S01]  /*0c60*/  IMAD R16, R233, 0x14, RZ ;  /* 0x00000014e9107824 */ /* 0x000fe200078e02ff */
[----:B------:R-:W-:Y:S02]  /*0c70*/  SEL R14, RZ, 0x7fff8, P5 ;  /* 0x0007fff8ff0e7807 */ /* 0x000fe40002800000 */
[----:B------:R-:W-:-:S02]  /*0c80*/  ISETP.GE.U32.AND P5, PT, R6, 0x7fffffa5, PT ;  /* 0x7fffffa50600780c */ /* 0x000fc40003fa6070 */
[----:B------:R-:W-:Y:S02]  /*0c90*/  SEL R9, RZ, 0x4, P3 ;  /* 0x00000004ff097807 */ /* 0x000fe40001800000 */
[C---:B------:R-:W-:Y:S02]  /*0ca0*/  IADD3 R6, R3.reuse, -0x3a, RZ ;  /* 0xffffffc603067810 */ /* 0x040fe40007ffe0ff */
[----:B------:R-:W-:Y:S01]  /*0cb0*/  ISETP.GE.U32.AND P3, PT, R2, 0x7fffffa8, PT ;  /* 0x7fffffa80200780c */ /* 0x000fe20003f66070 */
[----:B------:R-:W-:Y:S01]  /*0cc0*/  IMAD R2, R28, R7, R25 ;  /* 0x000000071c027224 */ /* 0x000fe200078e0219 */
[----:B------:R-:W-:Y:S01]  /*0cd0*/  IADD3 R7, R3, -0x3d, RZ ;  /* 0xffffffc303077810 */ /* 0x000fe20007ffe0ff */
[----:B-1----:R-:W-:Y:S01]  /*0ce0*/  IMAD.MOV R4, RZ, RZ, -R5 ;  /* 0x000000ffff047224 */ /* 0x002fe200078e0a05 */
[----:B------:R-:W-:Y:S01]  /*0cf0*/  SEL R39, RZ, 0x1fffe, P6 ;  /* 0x0001fffeff277807 */ /* 0x000fe20003000000 */
[----:B------:R-:W-:Y:S01]  /*0d00*/  IMAD.IADD R2, R24, 0x1, R2 ;  /* 0x0000000118027824 */ /* 0x000fe200078e0202 */
[----:B------:R-:W-:-:S02]  /*0d10*/  ISETP.GE.U32.AND P6, PT, R6, 0x7fffffa7, PT ;  /* 0x7fffffa70600780c */ /* 0x000fc40003fc6070 */
[----:B------:R-:W-:Y:S01]  /*0d20*/  IADD3 R6, R3, -0x3f, RZ ;  /* 0xffffffc103067810 */ /* 0x000fe20007ffe0ff */
[----:B------:R-:W-:Y:S01]  /*0d30*/  IMAD R202, R2, 0x200, R51 ;  /* 0x0000020002ca7824 */ /* 0x000fe200078e0233 */
[----:B------:R-:W-:Y:S02]  /*0d40*/  SEL R37, RZ, 0x7fff8, P2 ;  /* 0x0007fff8ff257807 */ /* 0x000fe40001000000 */
[----:B------:R-:W-:Y:S02]  /*0d50*/  ISETP.GE.U32.AND P2, PT, R7, 0x7fffffa4, PT ;  /* 0x7fffffa40700780c */ /* 0x000fe40003f46070 */
[----:B------:R-:W-:Y:S02]  /*0d60*/  IADD3 R7, R3, -0x3e, RZ ;  /* 0xffffffc203077810 */ /* 0x000fe40007ffe0ff */
[----:B------:R-:W-:Y:S02]  /*0d70*/  SEL R38, RZ, 0x1, P1 ;  /* 0x00000001ff267807 */ /* 0x000fe40000800000 */
[----:B------:R-:W-:-:S02]  /*0d80*/  ISETP.GE.U32.AND P1, PT, R6, 0x7fffffa2, PT ;  /* 0x7fffffa20600780c */ /* 0x000fc40003f26070 */
[----:B------:R-:W-:Y:S01]  /*0d90*/  SEL R6, RZ, 0x4, P4 ;  /* 0x00000004ff067807 */ /* 0x000fe20002000000 */
[----:B------:R-:W-:Y:S01]  /*0da0*/  IMAD.IADD R38, R38, 0x1, R39 ;  /* 0x0000000126267824 */ /* 0x000fe200078e0227 */
[----:B------:R-:W-:Y:S01]  /*0db0*/  ISETP.GE.U32.AND P4, PT, R7, 0x7fffffa3, PT ;  /* 0x7fffffa30700780c */ /* 0x000fe20003f86070 */
[----:B------:R-:W-:Y:S01]  /*0dc0*/  IMAD R7, R4, R49, RZ ;  /* 0x0000003104077224 */ /* 0x000fe200078e02ff */
[----:B------:R-:W-:Y:S01]  /*0dd0*/  IADD3 R203, R202, 0x100, RZ ;  /* 0x00000100cacb7810 */ /* 0x000fe20007ffe0ff */
[----:B------:R-:W-:Y:S01]  /*0de0*/  IMAD.MOV.U32 R4, RZ, RZ, RZ ;  /* 0x000000ffff047224 */ /* 0x000fe200078e00ff */
[----:B------:R-:W-:Y:S01]  /*0df0*/  IADD3 R2, R3, -0x38, RZ ;  /* 0xffffffc803027810 */ /* 0x000fe20007ffe0ff */
[----:B------:R-:W-:Y:S01]  /*0e00*/  IMAD R39, R233, 0x1d, RZ ;  /* 0x0000001de9277824 */ /* 0x000fe200078e02ff */
[----:B------:R-:W-:Y:S01]  /*0e10*/  SEL R45, RZ, 0x1, P5 ;  /* 0x00000001ff2d7807 */ /* 0x000fe20002800000 */
[----:B------:R-:W-:Y:S01]  /*0e20*/  IMAD.HI.U32 R4, R5, R7, R4 ;  /* 0x0000000705047227 */ /* 0x000fe200078e0004 */
[----:B------:R-:W-:-:S02]  /*0e30*/  IABS R5, R202 ;  /* 0x000000ca00057213 */ /* 0x000fc40000000000 */
[----:B------:R-:W-:Y:S02]  /*0e40*/  IABS R7, R203 ;  /* 0x000000cb00077213 */ /* 0x000fe40000000000 */
[----:B------:R-:W-:Y:S01]  /*0e50*/  ISETP.GE.U32.AND P5, PT, R2, 0x7fffffa9, PT ;  /* 0x7fffffa90200780c */ /* 0x000fe20003fa6070 */
[C---:B------:R-:W-:Y:S01]  /*0e60*/  IMAD.HI.U32 R2, R4.reuse, R5, RZ ;  /* 0x0000000504027227 */ /* 0x040fe200078e00ff */
[C---:B------:R-:W-:Y:S02]  /*0e70*/  IADD3 R24, R3.reuse, -0x37, RZ ;  /* 0xffffffc903187810 */ /* 0x040fe40007ffe0ff */
[----:B------:R-:W-:Y:S01]  /*0e80*/  SEL R30, RZ, 0x4, P4 ;  /* 0x00000004ff1e7807 */ /* 0x000fe20002000000 */
[----:B------:R-:W-:Y:S01]  /*0e90*/  IMAD.HI.U32 R4, R4, R7, RZ ;  /* 0x0000000704047227 */ /* 0x000fe200078e00ff */
[----:B------:R-:W-:Y:S02]  /*0ea0*/  SEL R34, RZ, 0x1fffe, P0 ;  /* 0x0001fffeff227807 */ /* 0x000fe40000000000 */
[----:B------:R-:W-:Y:S01]  /*0eb0*/  ISETP.GE.U32.AND P0, PT, R24, 0x7fffffaa, PT ;  /* 0x7fffffaa1800780c */ /* 0x000fe20003f06070 */
[----:B------:R-:W-:Y:S01]  /*0ec0*/  IMAD.MOV R4, RZ, RZ, -R4 ;  /* 0x000000ffff047224 */ /* 0x000fe200078e0a04 */
[----:B------:R-:W-:Y:S01]  /*0ed0*/  IADD3 R24, R3, -0x35, RZ ;  /* 0xffffffcb03187810 */ /* 0x000fe20007ffe0ff */
[----:B------:R-:W-:Y:S01]  /*0ee0*/  IMAD.MOV R2, RZ, RZ, -R2 ;  /* 0x000000ffff027224 */ /* 0x000fe200078e0a02 */
[----:B------:R-:W-:Y:S01]  /*0ef0*/  SEL R29, RZ, 0x7fff8, P2 ;  /* 0x0007fff8ff1d7807 */ /* 0x000fe20001000000 */
[C---:B------:R-:W-:Y:S01]  /*0f00*/  IMAD R4, R49.reuse, R4, R7 ;  /* 0x0000000431047224 */ /* 0x040fe200078e0207 */
[----:B------:R-:W-:Y:S01]  /*0f10*/  SEL R28, RZ, 0x7fff8, P3 ;  /* 0x0007fff8ff1c7807 */ /* 0x000fe20001800000 */
[----:B------:R-:W-:Y:S01]  /*0f20*/  IMAD R2, R49, R2, R5 ;  /* 0x0000000231027224 */ /* 0x000fe200078e0205 */
[----:B------:R-:W-:Y:S01]  /*0f30*/  ISETP.GE.U32.AND P3, PT, R24, 0x7fffffac, PT ;  /* 0x7fffffac1800780c */ /* 0x000fe20003f66070 */
[----:B------:R-:W-:Y:S01]  /*0f40*/  IMAD.IADD R34, R45, 0x1, R34 ;  /* 0x000000012d227824 */ /* 0x000fe200078e0222 */
[----:B------:R-:W-:-:S02]  /*0f50*/  ISETP.GT.U32.AND P4, PT, R49, R4, PT ;  /* 0x000000043100720c */ /* 0x000fc40003f84070 */
[----:B------:R-:W-:Y:S02]  /*0f60*/  ISETP.GT.U32.AND P2, PT, R49, R2, PT ;  /* 0x000000023100720c */ /* 0x000fe40003f44070 */
[C---:B------:R-:W-:Y:S02]  /*0f70*/  IADD3 R24, R3.reuse, -0x36, RZ ;  /* 0xffffffca03187810 */ /* 0x040fe40007ffe0ff */
[----:B------:R-:W-:Y:S02]  /*0f80*/  IADD3 R7, R3, -0x32, RZ ;  /* 0xffffffce03077810 */ /* 0x000fe40007ffe0ff */
[----:B------:R-:W-:Y:S02]  /*0f90*/  SEL R33, RZ, 0x4, P6 ;  /* 0x00000004ff217807 */ /* 0x000fe40003000000 */
[----:B------:R-:W-:Y:S02]  /*0fa0*/  SEL R47, RZ, 0x1, P5 ;  /* 0x00000001ff2f7807 */ /* 0x000fe40002800000 */
[----:B------:R-:W-:Y:S01]  /*0fb0*/  ISETP.GE.U32.AND P6, PT, R24, 0x7fffffab, PT ;  /* 0x7fffffab1800780c */ /* 0x000fe20003fc6070 */
[--C-:B------:R-:W-:Y:S01]  /*0fc0*/  @!P4 IMAD.IADD R4, R4, 0x1, -R49.reuse ;  /* 0x000000010404c824 */ /* 0x100fe200078e0a31 */
[----:B------:R-:W-:Y:S01]  /*0fd0*/  ISETP.GE.U32.AND P5, PT, R7, 0x7fffffaf, PT ;  /* 0x7fffffaf0700780c */ /* 0x000fe20003fa6070 */
[----:B------:R-:W-:Y:S01]  /*0fe0*/  @!P2 IMAD.IADD R2, R2, 0x1, -R49 ;  /* 0x000000010202a824 */ /* 0x000fe200078e0a31 */
[----:B------:R-:W-:-:S02]  /*0ff0*/  IADD3 R25, R3, -0x33, RZ ;  /* 0xffffffcd03197810 */ /* 0x000fc40007ffe0ff */
[C---:B------:R-:W-:Y:S02]  /*1000*/  IADD3 R7, R3.reuse, -0x1d, RZ ;  /* 0xffffffe303077810 */ /* 0x040fe40007ffe0ff */
[----:B------:R-:W-:Y:S02]  /*1010*/  IADD3 R5, R3, -0x34, RZ ;  /* 0xffffffcc03057810 */ /* 0x000fe40007ffe0ff */
[----:B------:R-:W-:Y:S02]  /*1020*/  SEL R44, RZ, 0x1fffe, P1 ;  /* 0x0001fffeff2c7807 */ /* 0x000fe40000800000 */
[----:B------:R-:W-:Y:S02]  /*1030*/  SEL R24, RZ, 0x4, P6 ;  /* 0x00000004ff187807 */ /* 0x000fe40003000000 */
[----:B------:R-:W-:Y:S02]  /*1040*/  ISETP.GE.U32.AND P1, PT, R25, 0x7fffffae, PT ;  /* 0x7fffffae1900780c */ /* 0x000fe40003f26070 */
[----:B------:R-:W-:-:S02]  /*1050*/  ISETP.GE.U32.AND P6, PT, R7, 0x7fffffc4, PT ;  /* 0x7fffffc40700780c */ /* 0x000fc40003fc6070 */
[----:B------:R-:W-:Y:S02]  /*1060*/  SEL R42, RZ, 0x1fffe, P0 ;  /* 0x0001fffeff2a7807 */ /* 0x000fe40000000000 */
[----:B------:R-:W-:Y:S02]  /*1070*/  IADD3 R7, R3, -0x1e, RZ ;  /* 0xffffffe203077810 */ /* 0x000fe40007ffe0ff */
[----:B------:R-:W-:Y:S01]  /*1080*/  ISETP.GT.U32.AND P2, PT, R49, R4, PT ;  /* 0x000000043100720c */ /* 0x000fe20003f44070 */
[----:B------:R-:W-:Y:S01]  /*1090*/  IMAD.IADD R42, R47, 0x1, R42 ;  /* 0x000000012f2a7824 */ /* 0x000fe200078e022a */
[----:B------:R-:W-:Y:S02]  /*10a0*/  ISETP.GE.U32.AND P0, PT, R5, 0x7fffffad, PT ;  /* 0x7fffffad0500780c */ /* 0x000fe40003f06070 */
[----:B------:R-:W-:Y:S02]  /*10b0*/  IADD3 R5, R3, -0x1f, RZ ;  /* 0xffffffe103057810 */ /* 0x000fe40007ffe0ff */
[----:B------:R-:W-:-:S02]  /*10c0*/  SEL R40, RZ, 0x1fffe, P1 ;  /* 0x0001fffeff287807 */ /* 0x000fc40000800000 */
[----:B------:R-:W-:Y:S02]  /*10d0*/  ISETP.GT.U32.AND P4, PT, R49, R2, PT ;  /* 0x000000023100720c */ /* 0x000fe40003f84070 */
[----:B------:R-:W-:Y:S02]  /*10e0*/  ISETP.GE.U32.AND P1, PT, R7, 0x7fffffc3, PT ;  /* 0x7fffffc30700780c */ /* 0x000fe40003f26070 */
[----:B------:R-:W-:Y:S01]  /*10f0*/  SEL R25, RZ, 0x7fff8, P3 ;  /* 0x0007fff8ff197807 */ /* 0x000fe20001800000 */
[----:B------:R-:W-:Y:S01]  /*1100*/  @!P2 IMAD.IADD R4, R4, 0x1, -R49 ;  /* 0x000000010404a824 */ /* 0x000fe200078e0a31 */
[----:B------:R-:W-:Y:S02]  /*1110*/  IADD3 R48, R3, -0xc, RZ ;  /* 0xfffffff403307810 */ /* 0x000fe40007ffe0ff */
[----:B------:R-:W-:Y:S02]  /*1120*/  ISETP.GE.U32.AND P3, PT, R5, 0x7fffffc2, PT ;  /* 0x7fffffc20500780c */ /* 0x000fe40003f66070 */
[----:B------:R-:W-:-:S02]  /*1130*/  SEL R7, RZ, 0x4, P1 ;  /* 0x00000004ff077807 */ /* 0x000fc40000800000 */
[----:B------:R-:W-:Y:S01]  /*1140*/  ISETP.GE.U32.AND P1, PT, R48, 0x7fffffd5, PT ;  /* 0x7fffffd53000780c */ /* 0x000fe20003f26070 */
[----:B------:R-:W-:Y:S01]  /*1150*/  @!P4 IMAD.IADD R2, R2, 0x1, -R49 ;  /* 0x000000010202c824 */ /* 0x000fe200078e0a31 */
[----:B------:R-:W-:Y:S02]  /*1160*/  SEL R50, RZ, 0x1fffe, P3 ;  /* 0x0001fffeff327807 */ /* 0x000fe40001800000 */
[C---:B------:R-:W-:Y:S02]  /*1170*/  IADD3 R48, R3.reuse, -0x20, RZ ;  /* 0xffffffe003307810 */ /* 0x040fe40007ffe0ff */
[----:B------:R-:W-:Y:S02]  /*1180*/  IADD3 R5, R3, -0x10, RZ ;  /* 0xfffffff003057810 */ /* 0x000fe40007ffe0ff */
[----:B------:R-:W-:Y:S02]  /*1190*/  ISETP.GE.AND P3, PT, R202, RZ, PT ;  /* 0x000000ffca00720c */ /* 0x000fe40003f66270 */
[----:B------:R-:W-:-:S02]  /*11a0*/  SEL R46, RZ, 0x7fff8, P6 ;  /* 0x0007fff8ff2e7807 */ /* 0x000fc40003000000 */
[----:B------:R-:W-:Y:S02]  /*11b0*/  ISETP.GE.AND P6, PT, R203, RZ, PT ;  /* 0x000000ffcb00720c */ /* 0x000fe40003fc6270 */
[----:B------:R-:W-:Y:S02]  /*11c0*/  SEL R43, RZ, 0x1, P0 ;  /* 0x00000001ff2b7807 */ /* 0x000fe40000000000 */
[----:B------:R-:W-:Y:S02]  /*11d0*/  ISETP.GE.U32.AND P2, PT, R48, 0x7fffffc1, PT ;  /* 0x7fffffc13000780c */ /* 0x000fe40003f46070 */
[----:B------:R-:W-:Y:S01]  /*11e0*/  ISETP.GE.U32.AND P0, PT, R5, 0x7fffffd1, PT ;  /* 0x7fffffd10500780c */ /* 0x000fe20003f06070 */
[----:B------:R-:W-:Y:S01]  /*11f0*/  IMAD.IADD R40, R43, 0x1, R40 ;  /* 0x000000012b287824 */ /* 0x000fe200078e0228 */
[----:B------:R-:W-:Y:S01]  /*1200*/  IADD3 R5, R3, -0x8, RZ ;  /* 0xfffffff803057810 */ /* 0x000fe20007ffe0ff */
[----:B------:R-:W-:Y:S01]  /*1210*/  @!P3 IMAD.MOV R2, RZ, RZ, -R2 ;  /* 0x000000ffff02b224 */ /* 0x000fe200078e0a02 */
[----:B------:R-:W-:-:S02]  /*1220*/  SEL R49, RZ, 0x1, P2 ;  /* 0x00000001ff317807 */ /* 0x000fc40001000000 */
[----:B------:R-:W-:Y:S01]  /*1230*/  ISETP.GE.U32.AND P4, PT, R5, 0x7fffffd9, PT ;  /* 0x7fffffd90500780c */ /* 0x000fe20003f86070 */
[----:B------:R-:W-:Y:S01]  /*1240*/  @!P6 IMAD.MOV R4, RZ, RZ, -R4 ;  /* 0x000000ffff04e224 */ /* 0x000fe200078e0a04 */
[----:B------:R-:W-:Y:S01]  /*1250*/  IADD3 R5, R3, -0x1, RZ ;  /* 0xffffffff03057810 */ /* 0x000fe20007ffe0ff */
[----:B------:R-:W-:Y:S01]  /*1260*/  IMAD.IADD R49, R49, 0x1, R50 ;  /* 0x0000000131317824 */ /* 0x000fe200078e0232 */
[----:B------:R-:W-:Y:S02]  /*1270*/  ISETP.NE.AND P6, PT, RZ, c[0x0][0x178], PT ;  /* 0x00005e00ff007a0c */ /* 0x000fe40003fc5270 */
[----:B------:R-:W-:Y:S02]  /*1280*/  ISETP.GE.U32.AND P3, PT, R5, 0x7fffffe0, PT ;  /* 0x7fffffe00500780c */ /* 0x000fe40003f66070 */
[----:B------:R-:W-:Y:S02]  /*1290*/  LOP3.LUT R5, RZ, c[0x0][0x178], RZ, 0x33, !PT ;  /* 0x00005e00ff057a12 */ /* 0x000fe400078e33ff */
[----:B------:R-:W-:-:S02]  /*12a0*/  LOP3.LUT R19, R19, 0x3, RZ, 0xc0, !PT ;  /* 0x0000000313137812 */ /* 0x000fc400078ec0ff */
[----:B------:R-:W-:Y:S02]  /*12b0*/  LOP3.LUT R49, R49, 0x3, RZ, 0xc0, !PT ;  /* 0x0000000331317812 */ /* 0x000fe400078ec0ff */
[----:B------:R-:W-:Y:S02]  /*12c0*/  SEL R224, R5, R4, !P6 ;  /* 0x0000000405e07207 */ /* 0x000fe40007000000 */
[----:B------:R-:W-:Y:S01]  /*12d0*/  IADD3 R17, R19, R18, R17 ;  /* 0x0000001213117210 */ /* 0x000fe20007ffe011 */
[----:B------:R-:W-:Y:S01]  /*12e0*/  IMAD R18, R233, 0x1c, RZ ;  /* 0x0000001ce9127824 */ /* 0x000fe200078e02ff */
[----:B------:R-:W-:Y:S01]  /*12f0*/  LOP3.LUT R38, R38, 0x3, RZ, 0xc0, !PT ;  /* 0x0000000326267812 */ /* 0x000fe200078ec0ff */
[----:B------:R-:W-:Y:S01]  /*1300*/  IMAD R224, R224, c[0x0][0x184], RZ ;  /* 0x00006100e0e07a24 */ /* 0x000fe200078e02ff */
[----:B------:R-:W-:Y:S01]  /*1310*/  IADD3 R7, R49, R46, R7 ;  /* 0x0000002e31077210 */ /* 0x000fe20007ffe007 */
[----:B------:R-:W-:Y:S01]  /*1320*/  IMAD R19, R233, 0xd, RZ ;  /* 0x0000000de9137824 */ /* 0x000fe200078e02ff */
[----:B------:R-:W-:Y:S01]  /*1330*/  SEL R223, R5, R2, !P6 ;  /* 0x0000000205df7207 */ /* 0x000fe20007000000 */
[----:B------:R-:W-:Y:S01]  /*1340*/  IMAD.SHL.U32 R2, R17, 0x100, RZ ;  /* 0x0000010011027824 */ /* 0x000fe200078e00ff */
[----:B------:R-:W-:Y:S01]  /*1350*/  IADD3 R36, R3, -0x31, RZ ;  /* 0xffffffcf03247810 */ /* 0x000fe20007ffe0ff */
[----:B------:R-:W-:Y:S01]  /*1360*/  IMAD.SHL.U32 R221, R224, 0x4, RZ ;  /* 0x00000004e0dd7824 */ /* 0x000fe200078e00ff */
[----:B------:R-:W-:Y:S01]  /*1370*/  IADD3 R6, R38, R37, R6 ;  /* 0x0000002526067210 */ /* 0x000fe20007ffe006 */
[----:B------:R-:W-:Y:S01]  /*1380*/  IMAD R223, R223, c[0x0][0x184], RZ ;  /* 0x00006100dfdf7a24 */ /* 0x000fe200078e02ff */
[----:B------:R-:W-:Y:S01]  /*1390*/  LOP3.LUT R7, R7, 0xf, RZ, 0xc0, !PT ;  /* 0x0000000f07077812 */ /* 0x000fe200078ec0ff */
[----:B------:R-:W-:Y:S01]  /*13a0*/  IMAD R17, R233, 0x18, RZ ;  /* 0x00000018e9117824 */ /* 0x000fe200078e02ff */
[----:B------:R-:W-:Y:S01]  /*13b0*/  LOP3.LUT R15, R15, 0x3, RZ, 0xc0, !PT ;  /* 0x000000030f0f7812 */ /* 0x000fe200078ec0ff */
[----:B------:R-:W-:Y:S01]  /*13c0*/  IMAD.SHL.U32 R222, R223, 0x4, RZ ;  /* 0x00000004dfde7824 */ /* 0x000fe200078e00ff */
[----:B------:R-:W-:Y:S01]  /*13d0*/  ISETP.GE.U32.AND P6, PT, R36, 0x7fffffb0, PT ;  /* 0x7fffffb02400780c */ /* 0x000fe20003fc6070 */
[----:B------:R-:W-:Y:S01]  /*13e0*/  IMAD R6, R6, 0x10, R7 ;  /* 0x0000001006067824 */ /* 0x000fe200078e0207 */
[----:B------:R-:W-:Y:S01]  /*13f0*/  IADD3 R9, R15, R14, R9 ;  /* 0x0000000e0f097210 */ /* 0x000fe20007ffe009 */
[C---:B------:R-:W-:Y:S01]  /*1400*/  IMAD R14, R233.reuse, 0xc, RZ ;  /* 0x0000000ce90e7824 */ /* 0x040fe200078e02ff */
[----:B------:R-:W-:Y:S01]  /*1410*/  LOP3.LUT R2, R2, 0xf00, RZ, 0xe2, !PT ;  /* 0x00000f0002027812 */ /* 0x000fe200078ee2ff */
[C---:B------:R-:W-:Y:S01]  /*1420*/  IMAD.SHL.U32 R15, R233.reuse, 0x10, RZ ;  /* 0x00000010e90f7824 */ /* 0x040fe200078e00ff */
[----:B------:R-:W-:Y:S01]  /*1430*/  SEL R49, RZ, 0x7fff8, P6 ;  /* 0x0007fff8ff317807 */ /* 0x000fe20003000000 */
[----:B------:R-:W-:Y:S01]  /*1440*/  IMAD R36, R233, 0x11, RZ ;  /* 0x00000011e9247824 */ /* 0x000fe200078e02ff */
[----:B------:R-:W-:Y:S01]  /*1450*/  IADD3 R172, P6, R221, c[0x0][0x160], RZ ;  /* 0x00005800ddac7a10 */ /* 0x000fe20007fde0ff */
[----:B------:R-:W-:Y:S01]  /*1460*/  IMAD R2, R9, 0x1000, R2 ;  /* 0x0000100009027824 */ /* 0x000fe200078e0202 */
[----:B------:R-:W-:Y:S01]  /*1470*/  IADD3 R4, R3, -0x5, RZ ;  /* 0xfffffffb03047810 */ /* 0x000fe20007ffe0ff */
[C---:B------:R-:W-:Y:S01]  /*1480*/  IMAD R37, R233.reuse, 0x15, RZ ;  /* 0x00000015e9257824 */ /* 0x040fe200078e02ff */
[----:B------:R-:W-:Y:S01]  /*1490*/  LOP3.LUT R5, R6, 0xff, RZ, 0xc0, !PT ;  /* 0x000000ff06057812 */ /* 0x000fe200078ec0ff */
[----:B------:R-:W-:Y:S01]  /*14a0*/  IMAD R38, R233, 0x19, RZ ;  /* 0x00000019e9267824 */ /* 0x000fe200078e02ff */
[----:B------:R-:W-:-:S02]  /*14b0*/  SEL R46, RZ, 0x4, P5 ;  /* 0x00000004ff2e7807 */ /* 0x000fc40002800000 */
[----:B------:R-:W-:Y:S01]  /*14c0*/  IADD3 R164, P5, R222, c[0x0][0x160], RZ ;  /* 0x00005800dea47a10 */ /* 0x000fe20007fbe0ff */
[----:B------:R-:W-:Y:S01]  /*14d0*/  IMAD.IADD R2, R2, 0x1, R5 ;  /* 0x0000000102027824 */ /* 0x000fe200078e0205 */
[----:B------:R-:W-:Y:S02]  /*14e0*/  LEA.HI.X.SX32 R173, R224, c[0x0][0x164], 0x2, P6 ;  /* 0x00005900e0ad7a11 */ /* 0x000fe400030f16ff */
[----:B------:R-:W-:Y:S02]  /*14f0*/  ISETP.GE.U32.AND P6, PT, R4, 0x7fffffdc, PT ;  /* 0x7fffffdc0400780c */ /* 0x000fe40003fc6070 */
[----:B------:R-:W-:Y:S01]  /*1500*/  IADD3 R7, R3, -0x9, RZ ;  /* 0xfffffff703077810 */ /* 0x000fe20007ffe0ff */
[--C-:B------:R-:W-:Y:S01]  /*1510*/  IMAD.WIDE R168, R234, 0x4, R172.reuse ;  /* 0x00000004eaa87825 */ /* 0x100fe200078e02ac */
[----:B------:R-:W-:Y:S02]  /*1520*/  LEA.HI.X.SX32 R165, R223, c[0x0][0x164], 0x2, P5 ;  /* 0x00005900dfa57a11 */ /* 0x000fe400028f16ff */
[----:B------:R-:W-:Y:S01]  /*1530*/  ISETP.GE.U32.AND P5, PT, R7, 0x7fffffd8, PT ;  /* 0x7fffffd80700780c */ /* 0x000fe20003fa6070 */
[----:B------:R-:W-:Y:S01]  /*1540*/  IMAD.WIDE R160, R14, 0x4, R172 ;  /* 0x000000040ea07825 */ /* 0x000fe200078e02ac */
[C---:B------:R-:W-:Y:S01]  /*1550*/  IADD3 R4, R3.reuse, -0xd, RZ ;  /* 0xfffffff303047810 */ /* 0x040fe20007ffe0ff */
[----:B------:R1:W-:Y:S01]  /*1560*/  LDGSTS.E [R232], [R164.64], !P3 ;  /* 0x00000000a4e87fae */ /* 0x0003e2000d921848 */
[----:B------:R-:W-:Y:S01]  /*1570*/  LOP3.LUT R7, R2, 0xffff, RZ, 0xc0, !PT ;  /* 0x0000ffff02077812 */ /* 0x000fe200078ec0ff */
[----:B------:R-:W-:Y:S01]  /*1580*/  IMAD.WIDE R170, R234, 0x4, R164 ;  /* 0x00000004eaaa7825 */ /* 0x000fe200078e02a4 */
[----:B------:R-:W-:Y:S01]  /*1590*/  IADD3 R5, R3, -0xe, RZ ;  /* 0xfffffff203057810 */ /* 0x000fe20007ffe0ff */
[----:B------:R2:W-:Y:S01]  /*15a0*/  LDGSTS.E [R232+0x400], [R172.64], !P3 ;  /* 0x00400000ace87fae */ /* 0x0005e2000d921848 */
[----:B------:R-:W-:Y:S01]  /*15b0*/  ISETP.GE.U32.AND P3, PT, R4, 0x7fffffd4, PT ;  /* 0x7fffffd40400780c */ /* 0x000fe20003f66070 */
[----:B------:R-:W-:Y:S01]  /*15c0*/  IMAD.SHL.U32 R2, R233, 0x8, RZ ;  /* 0x00000008e9027824 */ /* 0x000fe200078e00ff */
[----:B------:R-:W-:Y:S01]  /*15d0*/  SHF.R.U32.HI R4, RZ, 0xf, R7 ;  /* 0x0000000fff047819 */ /* 0x000fe20000011607 */
[----:B------:R3:W-:Y:S01]  /*15e0*/  LDGSTS.E [R232+0x2000], [R170.64], !P6 ;  /* 0x02000000aae87fae */ /* 0x0007e2000f121848 */
[----:B------:R-:W-:Y:S01]  /*15f0*/  IMAD.WIDE R162, R14, 0x4, R164 ;  /* 0x000000040ea27825 */ /* 0x000fe200078e02a4 */
[----:B------:R-:W-:-:S02]  /*1600*/  IABS R9, c[0x0][0x17c] ;  /* 0x00005f0000097a13 */ /* 0x000fc40000000000 */
[----:B------:R4:W-:Y:S01]  /*1610*/  LDGSTS.E [R232+0x2400], [R168.64], !P6 ;  /* 0x02400000a8e87fae */ /* 0x0009e2000f121848 */
[----:B------:R-:W-:Y:S01]  /*1620*/  IMAD.WIDE R166, R2, 0x4, R164 ;  /* 0x0000000402a67825 */ /* 0x000fe200078e02a4 */
[----:B------:R-:W-:Y:S02]  /*1630*/  LOP3.LUT P6, RZ, R4, 0x1, RZ, 0xc0, !PT ;  /* 0x0000000104ff7812 */ /* 0x000fe400078cc0ff */
[----:B------:R-:W-:Y:S01]  /*1640*/  SHF.R.U32.HI R4, RZ, 0xb, R7 ;  /* 0x0000000bff047819 */ /* 0x000fe20000011607 */
[----:B------:R-:W-:Y:S01]  /*1650*/  IMAD.WIDE R156, R2, 0x4, R172 ;  /* 0x00000004029c7825 */ /* 0x000fe200078e02ac */
[----:B------:R5:W-:Y:S01]  /*1660*/  LDGSTS.E [R232+0x4000], [R166.64], !P5 ;  /* 0x04000000a6e87fae */ /* 0x000be2000e921848 */
[----:B------:R-:W-:Y:S02]  /*1670*/  SHF.R.U32.HI R6, RZ, 0x6, R7 ;  /* 0x00000006ff067819 */ /* 0x000fe40000011607 */
[----:B------:R-:W-:Y:S01]  /*1680*/  IMAD.WIDE R158, R15, 0x4, R164 ;  /* 0x000000040f9e7825 */ /* 0x000fe200078e02a4 */
[----:B------:R1:W-:Y:S01]  /*1690*/  LDGSTS.E [R232+0x4400], [R156.64], !P5 ;  /* 0x044000009ce87fae */ /* 0x0003e2000e921848 */
[----:B------:R-:W-:-:S02]  /*16a0*/  LOP3.LUT P5, RZ, R4, 0x1, RZ, 0xc0, !PT ;  /* 0x0000000104ff7812 */ /* 0x000fc400078ac0ff */
[----:B------:R-:W-:Y:S01]  /*16b0*/  SHF.R.U32.HI R4, RZ, 0x3, R7 ;  /* 0x00000003ff047819 */ /* 0x000fe20000011607 */
[----:B------:R1:W-:Y:S01]  /*16c0*/  LDGSTS.E [R232+0x6000], [R162.64], !P3 ;  /* 0x06000000a2e87fae */ /* 0x0003e2000d921848 */
[----:B------:R-:W-:Y:S01]  /*16d0*/  IMAD.WIDE R152, R15, 0x4, R172 ;  /* 0x000000040f987825 */ /* 0x000fe200078e02ac */
[----:B------:R-:W-:Y:S02]  /*16e0*/  LOP3.LUT R41, R41, 0x3, RZ, 0xc0, !PT ;  /* 0x0000000329297812 */ /* 0x000fe400078ec0ff */
[----:B------:R1:W-:Y:S01]  /*16f0*/  LDGSTS.E [R232+0x6400], [R160.64], !P3 ;  /* 0x06400000a0e87fae */ /* 0x0003e2000d921848 */
[----:B------:R-:W-:Y:S01]  /*1700*/  LOP3.LUT P3, RZ, R4, 0x1, RZ, 0xc0, !PT ;  /* 0x0000000104ff7812 */ /* 0x000fe2000786c0ff */
[C---:B------:R-:W-:Y:S01]  /*1710*/  IMAD.WIDE R154, R16.reuse, 0x4, R164 ;  /* 0x00000004109a7825 */ /* 0x040fe200078e02a4 */
[----:B------:R-:W-:Y:S01]  /*1720*/  SHF.R.U32.HI R4, RZ, 0x7, R7 ;  /* 0x00000007ff047819 */ /* 0x000fe20000011607 */
[----:B------:R1:W-:Y:S01]  /*1730*/  LDGSTS.E [R232+0x8000], [R158.64], P6 ;  /* 0x080000009ee87fae */ /* 0x0003e2000b121848 */
[----:B------:R-:W-:Y:S01]  /*1740*/  LOP3.LUT R35, R35, 0x3, RZ, 0xc0, !PT ;  /* 0x0000000323237812 */ /* 0x000fe200078ec0ff */
[----:B------:R-:W-:Y:S01]  /*1750*/  IMAD.WIDE R144, R16, 0x4, R172 ;  /* 0x0000000410907825 */ /* 0x000fe200078e02ac */
[----:B------:R-:W-:Y:S01]  /*1760*/  IADD3 R43, R41, R23, R22 ;  /* 0x00000017292b7210 */ /* 0x000fe20007ffe016 */
[----:B------:R1:W-:Y:S01]  /*1770*/  LDGSTS.E [R232+0x8400], [R152.64], P6 ;  /* 0x0840000098e87fae */ /* 0x0003e2000b121848 */
[----:B------:R-:W-:Y:S01]  /*1780*/  LOP3.LUT P6, RZ, R4, 0x1, RZ, 0xc0, !PT ;  /* 0x0000000104ff7812 */ /* 0x000fe200078cc0ff */
[----:B------:R-:W-:Y:S01]  /*1790*/  IMAD.WIDE R150, R17, 0x4, R164 ;  /* 0x0000000411967825 */ /* 0x000fe200078e02a4 */
[----:B------:R-:W-:Y:S01]  /*17a0*/  IADD3 R4, R3, -0x2, RZ ;  /* 0xfffffffe03047810 */ /* 0x000fe20007ffe0ff */
[----:B------:R1:W-:Y:S01]  /*17b0*/  LDGSTS.E [R232+0xa000], [R154.64], P5 ;  /* 0x0a0000009ae87fae */ /* 0x0003e2000a921848 */
[----:B------:R-:W-:Y:S01]  /*17c0*/  LOP3.LUT R27, R27, 0x3, RZ, 0xc0, !PT ;  /* 0x000000031b1b7812 */ /* 0x000fe200078ec0ff */
[----:B------:R-:W-:Y:S01]  /*17d0*/  IMAD.WIDE R148, R17, 0x4, R172 ;  /* 0x0000000411947825 */ /* 0x000fe200078e02ac */
[----:B------:R-:W-:Y:S01]  /*17e0*/  IADD3 R41, R35, R12, R21 ;  /* 0x0000000c23297210 */ /* 0x000fe20007ffe015 */
[----:B------:R1:W-:Y:S01]  /*17f0*/  LDGSTS.E [R232+0xa400], [R144.64], P5 ;  /* 0x0a40000090e87fae */ /* 0x0003e2000a921848 */
[----:B------:R-:W-:Y:S01]  /*1800*/  ISETP.GE.U32.AND P5, PT, R4, 0x7fffffdf, PT ;  /* 0x7fffffdf0400780c */ /* 0x000fe20003fa6070 */
[----:B------:R-:W-:Y:S01]  /*1810*/  IMAD.WIDE R146, R18, 0x4, R164 ;  /* 0x0000000412927825 */ /* 0x000fe200078e02a4 */
[----:B------:R-:W-:-:S02]  /*1820*/  IADD3 R4, R3, -0x6, RZ ;  /* 0xfffffffa03047810 */ /* 0x000fc40007ffe0ff */
[----:B------:R-:W-:Y:S01]  /*1830*/  LOP3.LUT R32, R32, 0x3, RZ, 0xc0, !PT ;  /* 0x0000000320207812 */ /* 0x000fe200078ec0ff */
[----:B------:R-:W-:Y:S01]  /*1840*/  IMAD.WIDE R134, R18, 0x4, R172 ;  /* 0x0000000412867825 */ /* 0x000fe200078e02ac */
[----:B------:R1:W-:Y:S01]  /*1850*/  LDGSTS.E [R232+0xc000], [R150.64], P6 ;  /* 0x0c00000096e87fae */ /* 0x0003e2000b121848 */
[----:B------:R-:W-:Y:S02]  /*1860*/  IADD3 R13, R27, R8, R13 ;  /* 0x000000081b0d7210 */ /* 0x000fe40007ffe00d */
[----:B------:R-:W-:Y:S01]  /*1870*/  IMAD.WIDE R142, R233, 0x4, R164 ;  /* 0x00000004e98e7825 */ /* 0x000fe200078e02a4 */
[----:B------:R1:W-:Y:S01]  /*1880*/  LDGSTS.E [R232+0xc400], [R148.64], P6 ;  /* 0x0c40000094e87fae */ /* 0x0003e2000b121848 */
[----:B------:R-:W-:Y:S02]  /*1890*/  ISETP.GE.U32.AND P6, PT, R5, 0x7fffffd3, PT ;  /* 0x7fffffd30500780c */ /* 0x000fe40003fc6070 */
[----:B------:R-:W-:Y:S01]  /*18a0*/  IMAD.WIDE R138, R233, 0x4, R172 ;  /* 0x00000004e98a7825 */ /* 0x000fe200078e02ac */
[----:B------:R1:W-:Y:S01]  /*18b0*/  LDGSTS.E [R232+0xe000], [R146.64], P3 ;  /* 0x0e00000092e87fae */ /* 0x0003e20009921848 */
[----:B------:R-:W-:-:S02]  /*18c0*/  IADD3 R35, R32, R11, R10 ;  /* 0x0000000b20237210 */ /* 0x000fc40007ffe00a */
[----:B------:R-:W-:Y:S01]  /*18d0*/  IMAD.WIDE R136, R141, 0x4, R164 ;  /* 0x000000048d887825 */ /* 0x000fe200078e02a4 */
[----:B------:R1:W-:Y:S01]  /*18e0*/  LDGSTS.E [R232+0xe400], [R134.64], P3 ;  /* 0x0e40000086e87fae */ /* 0x0003e20009921848 */
[----:B------:R-:W-:Y:S02]  /*18f0*/  ISETP.GE.U32.AND P3, PT, R4, 0x7fffffdb, PT ;  /* 0x7fffffdb0400780c */ /* 0x000fe40003f66070 */
[----:B------:R-:W-:Y:S01]  /*1900*/  IADD3 R4, R3, -0xa, RZ ;  /* 0xfffffff603047810 */ /* 0x000fe20007ffe0ff */
[----:B------:R1:W-:Y:S01]  /*1910*/  LDGSTS.E [R231+0x800], [R142.64], !P5 ;  /* 0x008000008ee77fae */ /* 0x0003e2000e921848 */
[----:B------:R-:W-:Y:S01]  /*1920*/  IMAD.WIDE R130, R141, 0x4, R172 ;  /* 0x000000048d827825 */ /* 0x000fe200078e02ac */
[----:B------:R-:W-:Y:S02]  /*1930*/  LOP3.LUT R34, R34, 0x3, RZ, 0xc0, !PT ;  /* 0x0000000322227812 */ /* 0x000fe400078ec0ff */
[----:B------:R1:W-:Y:S01]  /*1940*/  LDGSTS.E [R231+0xc00], [R138.64], !P5 ;  /* 0x00c000008ae77fae */ /* 0x0003e2000e921848 */
[----:B------:R-:W-:Y:S01]  /*1950*/  ISETP.GE.U32.AND P5, PT, R4, 0x7fffffd7, PT ;  /* 0x7fffffd70400780c */ /* 0x000fe20003fa6070 */
[----:B------:R-:W-:Y:S01]  /*1960*/  IMAD R5, R233, 0x9, RZ ;  /* 0x00000009e9057824 */ /* 0x000fe200078e02ff */
[----:B------:R-:W-:Y:S01]  /*1970*/  SHF.R.U32.HI R4, RZ, 0xe, R7 ;  /* 0x0000000eff047819 */ /* 0x000fe20000011607 */
[----:B------:R-:W-:Y:S01]  /*1980*/  IMAD.WIDE R128, R19, 0x4, R164 ;  /* 0x0000000413807825 */ /* 0x000fe200078e02a4 */
[----:B------:R-:W-:Y:S01]  /*1990*/  IADD3 R33, R34, R28, R33 ;  /* 0x0000001c22217210 */ /* 0x000fe20007ffe021 */
[----:B------:R1:W-:Y:S01]  /*19a0*/  LDGSTS.E [R231+0x2800], [R136.64], !P3 ;  /* 0x0280000088e77fae */ /* 0x0003e2000d921848 */
[----:B------:R-:W-:Y:S01]  /*19b0*/  LOP3.LUT R42, R42, 0x3, RZ, 0xc0, !PT ;  /* 0x000000032a2a7812 */ /* 0x000fe200078ec0ff */
[C---:B------:R-:W-:Y:S01]  /*19c0*/  IMAD.WIDE R132, R5.reuse, 0x4, R164 ;  /* 0x0000000405847825 */ /* 0x040fe200078e02a4 */
[----:B------:R-:W-:Y:S01]  /*19d0*/  LOP3.LUT R40, R40, 0x3, RZ, 0xc0, !PT ;  /* 0x0000000328287812 */ /* 0x000fe200078ec0ff */
[----:B------:R1:W-:Y:S01]  /*19e0*/  LDGSTS.E [R231+0x2c00], [R130.64], !P3 ;  /* 0x02c0000082e77fae */ /* 0x0003e2000d921848 */
[----:B------:R-:W-:Y:S01]  /*19f0*/  LOP3.LUT P3, RZ, R4, 0x1, RZ, 0xc0, !PT ;  /* 0x0000000104ff7812 */ /* 0x000fe2000786c0ff */
[----:B------:R-:W-:Y:S01]  /*1a00*/  IMAD.WIDE R122, R5, 0x4, R172 ;  /* 0x00000004057a7825 */ /* 0x000fe200078e02ac */
[----:B------:R-:W1:Y:S01]  /*1a10*/  I2F.RP R4, R9 ;  /* 0x0000000900047306 */ /* 0x000e620000209400 */
[----:B------:R1:W-:Y:S01]  /*1a20*/  LDGSTS.E [R231+0x4800], [R132.64], !P5 ;  /* 0x0480000084e77fae */ /* 0x0003e2000e921848 */
[----:B------:R-:W-:Y:S01]  /*1a30*/  IADD3 R25, R42, R25, R24 ;  /* 0x000000192a197210 */ /* 0x000fe20007ffe018 */
[----:B------:R-:W-:Y:S01]  /*1a40*/  IMAD.WIDE R126, R19, 0x4, R172 ;  /* 0x00000004137e7825 */ /* 0x000fe200078e02ac */
[----:B------:R-:W-:Y:S01]  /*1a50*/  IADD3 R40, R40, R49, R46 ;  /* 0x0000003128287210 */ /* 0x000fe20007ffe02e */
[----:B------:R2:W-:Y:S01]  /*1a60*/  LDGSTS.E [R231+0x4c00], [R122.64], !P5 ;  /* 0x04c000007ae77fae */ /* 0x0005e2000e921848 */
[----:B------:R-:W-:Y:S01]  /*1a70*/  LOP3.LUT P5, RZ, R6, 0x1, RZ, 0xc0, !PT ;  /* 0x0000000106ff7812 */ /* 0x000fe200078ac0ff */
[C---:B------:R-:W-:Y:S01]  /*1a80*/  IMAD.WIDE R124, R36.reuse, 0x4, R164 ;  /* 0x00000004247c7825 */ /* 0x040fe200078e02a4 */
[----:B------:R-:W-:Y:S01]  /*1a90*/  SHF.R.U32.HI R6, RZ, 0xa, R7 ;  /* 0x0000000aff067819 */ /* 0x000fe20000011607 */
[----:B------:R2:W-:Y:S02]  /*1aa0*/  LDGSTS.E [R231+0x6800], [R128.64], !P6 ;  /* 0x0680000080e77fae */ /* 0x0005e4000f121848 */
[----:B------:R-:W-:-:S02]  /*1ab0*/  IMAD.WIDE R114, R36, 0x4, R172 ;  /* 0x0000000424727825 */ /* 0x000fc400078e02ac */
[----:B------:R2:W-:Y:S01]  /*1ac0*/  LDGSTS.E [R231+0x6c00], [R126.64], !P6 ;  /* 0x06c000007ee77fae */ /* 0x0005e2000f121848 */
[----:B------:R-:W-:Y:S01]  /*1ad0*/  LOP3.LUT P6, RZ, R6, 0x1, RZ, 0xc0, !PT ;  /* 0x0000000106ff7812 */ /* 0x000fe200078cc0ff */
[----:B------:R-:W-:Y:S01]  /*1ae0*/  IMAD.WIDE R120, R37, 0x4, R164 ;  /* 0x0000000425787825 */ /* 0x000fe200078e02a4 */
[----:B-1----:R-:W1:Y:S01]  /*1af0*/  MUFU.RCP R4, R4 ;  /* 0x0000000400047308 */ /* 0x002e620000001000 */
[----:B------:R-:W-:Y:S01]  /*1b00*/  IADD3 R6, R3, -0x7, RZ ;  /* 0xfffffff903067810 */ /* 0x000fe20007ffe0ff */
[----:B------:R1:W-:Y:S01]  /*1b10*/  LDGSTS.E [R231+0x8800], [R124.64], P3 ;  /* 0x088000007ce77fae */ /* 0x0003e20009921848 */
[----:B------:R-:W-:-:S03]  /*1b20*/  IMAD.WIDE R118, R37, 0x4, R172 ;  /* 0x0000000425767825 */ /* 0x000fc600078e02ac */
[----:B------:R1:W-:Y:S01]  /*1b30*/  LDGSTS.E [R231+0x8c00], [R114.64], P3 ;  /* 0x08c0000072e77fae */ /* 0x0003e20009921848 */
[----:B------:R-:W-:Y:S01]  /*1b40*/  ISETP.GE.U32.AND P3, PT, R6, 0x7fffffda, PT ;  /* 0x7fffffda0600780c */ /* 0x000fe20003f66070 */
[C---:B------:R-:W-:Y:S01]  /*1b50*/  IMAD.WIDE R116, R38.reuse, 0x4, R164 ;  /* 0x0000000426747825 */ /* 0x040fe200078e02a4 */
[----:B------:R-:W-:Y:S02]  /*1b60*/  SHF.R.U32.HI R6, RZ, 0x2, R7 ;  /* 0x00000002ff067819 */ /* 0x000fe40000011607 */
[----:B------:R2:W-:Y:S01]  /*1b70*/  LDGSTS.E [R231+0xa800], [R120.64], P6 ;  /* 0x0a80000078e77fae */ /* 0x0005e2000b121848 */
[----:B------:R-:W-:-:S03]  /*1b80*/  IMAD.WIDE R110, R38, 0x4, R172 ;  /* 0x00000004266e7825 */ /* 0x000fc600078e02ac */
[----:B------:R2:W-:Y:S01]  /*1b90*/  LDGSTS.E [R231+0xac00], [R118.64], P6 ;  /* 0x0ac0000076e77fae */ /* 0x0005e2000b121848 */
[----:B------:R-:W-:Y:S01]  /*1ba0*/  LOP3.LUT P6, RZ, R6, 0x1, RZ, 0xc0, !PT ;  /* 0x0000000106ff7812 */ /* 0x000fe200078cc0ff */
[----:B------:R-:W-:Y:S01]  /*1bb0*/  IMAD.WIDE R112, R39, 0x4, R164 ;  /* 0x0000000427707825 */ /* 0x000fe200078e02a4 */
[----:B------:R-:W-:Y:S01]  /*1bc0*/  IADD3 R6, R3, -0x3, RZ ;  /* 0xfffffffd03067810 */ /* 0x000fe20007ffe0ff */
[----:B------:R2:W-:Y:S01]  /*1bd0*/  LDGSTS.E [R231+0xc800], [R116.64], P5 ;  /* 0x0c80000074e77fae */ /* 0x0005e2000a921848 */
[----:B-1----:R-:W-:Y:S01]  /*1be0*/  IADD3 R4, R4, 0xffffffe, RZ ;  /* 0x0ffffffe04047810 */ /* 0x002fe20007ffe0ff */
[----:B------:R-:W-:Y:S02]  /*1bf0*/  IMAD.WIDE R102, R39, 0x4, R172 ;  /* 0x0000000427667825 */ /* 0x000fe400078e02ac */
[----:B------:R1:W-:Y:S01]  /*1c00*/  LDGSTS.E [R231+0xcc00], [R110.64], P5 ;  /* 0x0cc000006ee77fae */ /* 0x0003e2000a921848 */
[----:B------:R-:W-:Y:S01]  /*1c10*/  ISETP.GE.U32.AND P5, PT, R6, 0x7fffffde, PT ;  /* 0x7fffffde0600780c */ /* 0x000fe20003fa6070 */
[----:B------:R1:W2:Y:S01]  /*1c20*/  F2I.FTZ.U32.TRUNC.NTZ R51, R4 ;  /* 0x0000000400337305 */ /* 0x0002a2000021f000 */
[----:B------:R-:W-:Y:S01]  /*1c30*/  IADD3 R6, R3, -0x4, RZ ;  /* 0xfffffffc03067810 */ /* 0x000fe20007ffe0ff */
[----:B------:R-:W-:-:S02]  /*1c40*/  IMAD.WIDE R108, R175, 0x4, R164 ;  /* 0x00000004af6c7825 */ /* 0x000fc400078e02a4 */
[----:B------:R2:W-:Y:S02]  /*1c50*/  LDGSTS.E [R231+0xe800], [R112.64], P6 ;  /* 0x0e80000070e77fae */ /* 0x0005e4000b121848 */
[----:B------:R-:W-:Y:S02]  /*1c60*/  IMAD.WIDE R106, R175, 0x4, R172 ;  /* 0x00000004af6a7825 */ /* 0x000fe400078e02ac */
[----:B------:R2:W-:Y:S01]  /*1c70*/  LDGSTS.E [R231+0xec00], [R102.64], P6 ;  /* 0x0ec0000066e77fae */ /* 0x0005e2000b121848 */
[----:B------:R-:W-:Y:S01]  /*1c80*/  ISETP.GE.U32.AND P6, PT, R6, 0x7fffffdd, PT ;  /* 0x7fffffdd0600780c */ /* 0x000fe20003fc6070 */
[----:B-1----:R-:W-:Y:S01]  /*1c90*/  IMAD R4, R233, 0x6, RZ ;  /* 0x00000006e9047824 */ /* 0x002fe200078e02ff */
[----:B------:R-:W-:Y:S01]  /*1ca0*/  IADD3 R6, R3, -0xf, RZ ;  /* 0xfffffff103067810 */ /* 0x000fe20007ffe0ff */
[----:B------:R1:W-:Y:S01]  /*1cb0*/  LDGSTS.E [R230+0x1000], [R108.64], !P5 ;  /* 0x010000006ce67fae */ /* 0x0003e2000e921848 */
[----:B------:R-:W-:-:S03]  /*1cc0*/  IMAD.WIDE R96, R68, 0x4, R164 ;  /* 0x0000000444607825 */ /* 0x000fc600078e02a4 */
[----:B------:R1:W-:Y:S01]  /*1cd0*/  LDGSTS.E [R230+0x1400], [R106.64], !P5 ;  /* 0x014000006ae67fae */ /* 0x0003e2000e921848 */
[----:B------:R-:W-:Y:S01]  /*1ce0*/  IMAD.WIDE R104, R4, 0x4, R164 ;  /* 0x0000000404687825 */ /* 0x000fe200078e02a4 */
[----:B------:R-:W-:Y:S02]  /*1cf0*/  ISETP.GE.U32.AND P5, PT, R6, 0x7fffffd2, PT ;  /* 0x7fffffd20600780c */ /* 0x000fe40003fa6070 */
[C---:B------:R-:W-:Y:S01]  /*1d00*/  IADD3 R6, R3.reuse, -0xb, RZ ;  /* 0xfffffff503067810 */ /* 0x040fe20007ffe0ff */
[----:B------:R-:W-:Y:S01]  /*1d10*/  IMAD.WIDE R94, R4, 0x4, R172 ;  /* 0x00000004045e7825 */ /* 0x000fe200078e02ac */
[----:B------:R1:W-:Y:S01]  /*1d20*/  LDGSTS.E [R230+0x3000], [R104.64], !P3 ;  /* 0x0300000068e67fae */ /* 0x0003e2000d921848 */
[----:B------:R-:W-:Y:S02]  /*1d30*/  IADD3 R3, R3, -0x40, RZ ;  /* 0xffffffc003037810 */ /* 0x000fe40007ffe0ff */
[----:B--2---:R-:W-:Y:S01]  /*1d40*/  IMAD.MOV R50, RZ, RZ, -R51 ;  /* 0x000000ffff327224 */ /* 0x004fe200078e0a33 */
[----:B------:R2:W-:Y:S01]  /*1d50*/  LDGSTS.E [R230+0x3400], [R94.64], !P3 ;  /* 0x034000005ee67fae */ /* 0x0005e2000d921848 */
[----:B------:R-:W-:Y:S01]  /*1d60*/  ISETP.GE.U32.AND P3, PT, R6, 0x7fffffd6, PT ;  /* 0x7fffffd60600780c */ /* 0x000fe20003f66070 */
[----:B------:R-:W-:-:S02]  /*1d70*/  IMAD R6, R233, 0xa, RZ ;  /* 0x0000000ae9067824 */ /* 0x000fc400078e02ff */
[----:B------:R-:W-:Y:S02]  /*1d80*/  IMAD R53, R50, R9, RZ ;  /* 0x0000000932357224 */ /* 0x000fe400078e02ff */
[----:B------:R-:W-:Y:S02]  /*1d90*/  IMAD.MOV.U32 R50, RZ, RZ, RZ ;  /* 0x000000ffff327224 */ /* 0x000fe400078e00ff */
[----:B------:R-:W-:-:S04]  /*1da0*/  IMAD.WIDE R100, R6, 0x4, R164 ;  /* 0x0000000406647825 */ /* 0x000fc800078e02a4 */
[----:B------:R-:W-:Y:S01]  /*1db0*/  IMAD.HI.U32 R50, R51, R53, R50 ;  /* 0x0000003533327227 */ /* 0x000fe200078e0032 */
[----:B------:R-:W-:Y:S01]  /*1dc0*/  LOP3.LUT R51, R201, R52, RZ, 0xfc, !PT ;  /* 0x00000034c9337212 */ /* 0x000fe200078efcff */
[----:B------:R1:W-:Y:S01]  /*1dd0*/  LDGSTS.E [R230+0x5000], [R100.64], !P3 ;  /* 0x0500000064e67fae */ /* 0x0003e2000d921848 */
[----:B------:R-:W-:Y:S01]  /*1de0*/  SHF.R.U32.HI R53, RZ, 0xd, R7 ;  /* 0x0000000dff357819 */ /* 0x000fe20000011607 */
[----:B------:R-:W-:Y:S01]  /*1df0*/  IMAD.WIDE R98, R6, 0x4, R172 ;  /* 0x0000000406627825 */ /* 0x000fe200078e02ac */
[----:B------:R-:W-:Y:S02]  /*1e00*/  SHF.R.U32.HI R52, RZ, 0x9, R7 ;  /* 0x00000009ff347819 */ /* 0x000fe40000011607 */
[----:B------:R-:W-:Y:S01]  /*1e10*/  IABS R54, R51 ;  /* 0x0000003300367213 */ /* 0x000fe20000000000 */
[----:B------:R-:W-:Y:S01]  /*1e20*/  IMAD.WIDE R90, R68, 0x4, R172 ;  /* 0x00000004445a7825 */ /* 0x000fe200078e02ac */
[----:B------:R1:W-:Y:S01]  /*1e30*/  LDGSTS.E [R230+0x5400], [R98.64], !P3 ;  /* 0x0540000062e67fae */ /* 0x0003e2000d921848 */
[----:B------:R-:W-:-:S02]  /*1e40*/  LOP3.LUT P3, RZ, R53, 0x1, RZ, 0xc0, !PT ;  /* 0x0000000135ff7812 */ /* 0x000fc4000786c0ff */
[C---:B------:R-:W-:Y:S01]  /*1e50*/  IMAD.WIDE R92, R69.reuse, 0x4, R164 ;  /* 0x00000004455c7825 */ /* 0x040fe200078e02a4 */
[----:B------:R1:W-:Y:S01]  /*1e60*/  LDGSTS.E [R230+0x7000], [R96.64], !P5 ;  /* 0x0700000060e67fae */ /* 0x0003e2000e921848 */
[----:B------:R-:W-:Y:S02]  /*1e70*/  SHF.R.U32.HI R53, RZ, 0x5, R7 ;  /* 0x00000005ff357819 */ /* 0x000fe40000011607 */
[----:B------:R-:W-:Y:S01]  /*1e80*/  IMAD.WIDE R82, R69, 0x4, R172 ;  /* 0x0000000445527825 */ /* 0x000fe200078e02ac */
[----:B------:R1:W-:Y:S01]  /*1e90*/  LDGSTS.E [R230+0x7400], [R90.64], !P5 ;  /* 0x074000005ae67fae */ /* 0x0003e2000e921848 */
[----:B------:R-:W-:Y:S02]  /*1ea0*/  LOP3.LUT P5, RZ, R52, 0x1, RZ, 0xc0, !PT ;  /* 0x0000000134ff7812 */ /* 0x000fe400078ac0ff */
[----:B------:R-:W-:Y:S01]  /*1eb0*/  IMAD.HI.U32 R52, R50, R54, RZ ;  /* 0x0000003632347227 */ /* 0x000fe200078e00ff */
[----:B------:R-:W-:Y:S02]  /*1ec0*/  LOP3.LUT R58, R51, 0x8, RZ, 0xfc, !PT ;  /* 0x00000008333a7812 */ /* 0x000fe400078efcff */
[----:B------:R1:W-:Y:S01]  /*1ed0*/  LDGSTS.E [R230+0x9000], [R92.64], P3 ;  /* 0x090000005ce67fae */ /* 0x0003e20009921848 */
[----:B------:R-:W-:Y:S01]  /*1ee0*/  IMAD.MOV R52, RZ, RZ, -R52 ;  /* 0x000000ffff347224 */ /* 0x000fe200078e0a34 */
[----:B------:R-:W-:Y:S01]  /*1ef0*/  IABS R55, R58 ;  /* 0x0000003a00377213 */ /* 0x000fe20000000000 */
[----:B------:R-:W-:Y:S01]  /*1f00*/  IMAD.WIDE R88, R70, 0x4, R164 ;  /* 0x0000000446587825 */ /* 0x000fe200078e02a4 */
[----:B------:R1:W-:Y:S01]  /*1f10*/  LDGSTS.E [R230+0x9400], [R82.64], P3 ;  /* 0x0940000052e67fae */ /* 0x0003e20009921848 */
[----:B------:R-:W-:-:S02]  /*1f20*/  LOP3.LUT P3, RZ, R53, 0x1, RZ, 0xc0, !PT ;  /* 0x0000000135ff7812 */ /* 0x000fc4000786c0ff */
[----:B------:R-:W-:Y:S01]  /*1f30*/  IMAD.WIDE R86, R70, 0x4, R172 ;  /* 0x0000000446567825 */ /* 0x000fe200078e02ac */
[----:B------:R1:W-:Y:S01]  /*1f40*/  LDGSTS.E [R230+0xb000], [R88.64], P5 ;  /* 0x0b00000058e67fae */ /* 0x0003e2000a921848 */
[----:B------:R-:W-:Y:S02]  /*1f50*/  LOP3.LUT R59, R51, 0x10, RZ, 0xfc, !PT ;  /* 0x00000010333b7812 */ /* 0x000fe400078efcff */
[----:B------:R-:W-:Y:S01]  /*1f60*/  IMAD R52, R9, R52, R54 ;  /* 0x0000003409347224 */ /* 0x000fe200078e0236 */
[----:B------:R1:W-:Y:S01]  /*1f70*/  LDGSTS.E [R230+0xb400], [R86.64], P5 ;  /* 0x0b40000056e67fae */ /* 0x0003e2000a921848 */
[----:B------:R-:W-:Y:S01]  /*1f80*/  IMAD.WIDE R80, R71, 0x4, R164 ;  /* 0x0000000447507825 */ /* 0x000fe200078e02a4 */
[----:B------:R-:W-:Y:S02]  /*1f90*/  SHF.R.U32.HI R54, RZ, 0x1, R7 ;  /* 0x00000001ff367819 */ /* 0x000fe40000011607 */
[----:B------:R-:W-:Y:S01]  /*1fa0*/  ISETP.GT.U32.AND P5, PT, R9, R52, PT ;  /* 0x000000340900720c */ /* 0x000fe20003fa4070 */
[----:B------:R-:W-:Y:S01]  /*1fb0*/  IMAD.WIDE R84, R71, 0x4, R172 ;  /* 0x0000000447547825 */ /* 0x000fe200078e02ac */
[----:B------:R1:W-:Y:S01]  /*1fc0*/  LDGSTS.E [R230+0xd000], [R80.64], P3 ;  /* 0x0d00000050e67fae */ /* 0x0003e20009921848 */
[----:B------:R-:W-:-:S02]  /*1fd0*/  IABS R57, R59 ;  /* 0x0000003b00397213 */ /* 0x000fc40000000000 */
[----:B------:R-:W-:Y:S01]  /*1fe0*/  IMAD.HI.U32 R53, R50, R55, RZ ;  /* 0x0000003732357227 */ /* 0x000fe200078e00ff */
[----:B------:R1:W-:Y:S01]  /*1ff0*/  LDGSTS.E [R230+0xd400], [R84.64], P3 ;  /* 0x0d40000054e67fae */ /* 0x0003e20009921848 */
[----:B------:R-:W-:Y:S02]  /*2000*/  LOP3.LUT P3, RZ, R54, 0x1, RZ, 0xc0, !PT ;  /* 0x0000000136ff7812 */ /* 0x000fe4000786c0ff */
[----:B------:R-:W-:Y:S01]  /*2010*/  IMAD.MOV R56, RZ, RZ, -R53 ;  /* 0x000000ffff387224 */ /* 0x000fe200078e0a35 */
[C---:B------:R-:W-:Y:S01]  /*2020*/  LOP3.LUT R45, R51.reuse, 0x28, RZ, 0xfc, !PT ;  /* 0x00000028332d7812 */ /* 0x040fe200078efcff */
[----:B------:R-:W-:Y:S01]  /*2030*/  IMAD.WIDE R78, R140, 0x4, R164 ;  /* 0x000000048c4e7825 */ /* 0x000fe200078e02a4 */
[----:B------:R-:W-:Y:S02]  /*2040*/  LOP3.LUT R47, R51, 0x30, RZ, 0xfc, !PT ;  /* 0x00000030332f7812 */ /* 0x000fe400078efcff */
[----:B------:R-:W-:Y:S01]  /*2050*/  IABS R32, R45 ;  /* 0x0000002d00207213 */ /* 0x000fe20000000000 */
[----:B------:R-:W-:Y:S01]  /*2060*/  @!P5 IMAD.IADD R52, R52, 0x1, -R9 ;  /* 0x000000013434d824 */ /* 0x000fe200078e0a09 */
[----:B------:R-:W-:Y:S01]  /*2070*/  IABS R34, R47 ;  /* 0x0000002f00227213 */ /* 0x000fe20000000000 */
[----:B------:R-:W-:-:S03]  /*2080*/  IMAD.WIDE R72, R140, 0x4, R172 ;  /* 0x000000048c487825 */ /* 0x000fc600078e02ac */
[C---:B------:R-:W-:Y:S01]  /*2090*/  ISETP.GT.U32.AND P5, PT, R9.reuse, R52, PT ;  /* 0x000000340900720c */ /* 0x040fe20003fa4070 */
[----:B------:R-:W-:Y:S01]  /*20a0*/  IMAD R54, R9, R56, R55 ;  /* 0x0000003809367224 */ /* 0x000fe200078e0237 */
[----:B------:R1:W-:Y:S01]  /*20b0*/  LDGSTS.E [R230+0xf000], [R78.64], P3 ;  /* 0x0f0000004ee67fae */ /* 0x0003e20009921848 */
[----:B------:R-:W-:Y:S01]  /*20c0*/  IMAD.HI.U32 R53, R50, R57, RZ ;  /* 0x0000003932357227 */ /* 0x000fe200078e00ff */
[----:B------:R-:W-:Y:S02]  /*20d0*/  LOP3.LUT R55, R51, 0x18, RZ, 0xfc, !PT ;  /* 0x0000001833377812 */ /* 0x000fe400078efcff */
[----:B------:R1:W-:Y:S01]  /*20e0*/  LDGSTS.E [R230+0xf400], [R72.64], P3 ;  /* 0x0f40000048e67fae */ /* 0x0003e20009921848 */
[----:B------:R-:W-:Y:S01]  /*20f0*/  IMAD.WIDE R76, R174, 0x4, R164 ;  /* 0x00000004ae4c7825 */ /* 0x000fe200078e02a4 */
[----:B------:R-:W-:-:S03]  /*2100*/  ISETP.GT.U32.AND P3, PT, R9, R54, PT ;  /* 0x000000360900720c */ /* 0x000fc60003f64070 */
[----:B------:R-:W-:Y:S01]  /*2110*/  IMAD.WIDE R74, R174, 0x4, R172 ;  /* 0x00000004ae4a7825 */ /* 0x000fe200078e02ac */
[----:B------:R1:W-:Y:S03]  /*2120*/  LDGSTS.E [R229+0x1800], [R76.64], !P6 ;  /* 0x018000004ce57fae */ /* 0x0003e6000f121848 */
[----:B------:R-:W-:Y:S01]  /*2130*/  @!P5 IMAD.IADD R52, R52, 0x1, -R9 ;  /* 0x000000013434d824 */ /* 0x000fe200078e0a09 */
[----:B------:R-:W-:Y:S01]  /*2140*/  ISETP.GE.AND P5, PT, R51, RZ, PT ;  /* 0x000000ff3300720c */ /* 0x000fe20003fa6270 */
[----:B------:R-:W-:Y:S01]  /*2150*/  IMAD.MOV R56, RZ, RZ, -R53 ;  /* 0x000000ffff387224 */ /* 0x000fe200078e0a35 */
[----:B------:R1:W-:Y:S01]  /*2160*/  LDGSTS.E [R229+0x1c00], [R74.64], !P6 ;  /* 0x01c000004ae57fae */ /* 0x0003e2000f121848 */
[----:B------:R-:W-:Y:S01]  /*2170*/  ISETP.GE.AND P6, PT, R60, R48, PT ;  /* 0x000000303c00720c */ /* 0x000fe20003fc6270 */
[----:B------:R-:W-:Y:S01]  /*2180*/  IMAD.MOV.U32 R20, RZ, RZ, R52 ;  /* 0x000000ffff147224 */ /* 0x000fe200078e0034 */
[----:B------:R-:W-:Y:S01]  /*2190*/  IABS R53, R55 ;  /* 0x0000003700357213 */ /* 0x000fe20000000000 */
[----:B------:R-:W-:-:S02]  /*21a0*/  IMAD R48, R9, R56, R57 ;  /* 0x0000003809307224 */ /* 0x000fc400078e0239 */
[----:B------:R-:W-:-:S04]  /*21b0*/  IMAD.WIDE R64, R0, 0x4, R164 ;  /* 0x0000000400407825 */ /* 0x000fc800078e02a4 */
[----:B------:R-:W-:Y:S01]  /*21c0*/  IMAD.WIDE R66, R0, 0x4, R172 ;  /* 0x0000000400427825 */ /* 0x000fe200078e02ac */
[----:B------:R1:W-:Y:S03]  /*21d0*/  LDGSTS.E [R229+0x3800], [R64.64], !P4 ;  /* 0x0380000040e57fae */ /* 0x0003e6000e121848 */
[----:B------:R-:W-:Y:S01]  /*21e0*/  @!P5 IMAD.MOV R20, RZ, RZ, -R20 ;  /* 0x000000ffff14d224 */ /* 0x000fe200078e0a14 */
[----:B------:R-:W-:Y:S01]  /*21f0*/  ISETP.GT.U32.AND P5, PT, R9, R48, PT ;  /* 0x000000300900720c */ /* 0x000fe20003fa4070 */
[----:B------:R-:W-:Y:S01]  /*2200*/  @!P3 IMAD.IADD R54, R54, 0x1, -R9 ;  /* 0x000000013636b824 */ /* 0x000fe200078e0a09 */
[----:B------:R1:W-:Y:S01]  /*2210*/  LDGSTS.E [R229+0x3c00], [R66.64], !P4 ;  /* 0x03c0000042e57fae */ /* 0x0003e2000e121848 */
[----:B------:R-:W-:Y:S01]  /*2220*/  ISETP.GE.U32.AND P3, PT, R3, 0x7fffffa1, PT ;  /* 0x7fffffa10300780c */ /* 0x000fe20003f66070 */
[----:B------:R-:W-:Y:S02]  /*2230*/  IMAD.MOV.U32 R52, RZ, RZ, R53 ;  /* 0x000000ffff347224 */ /* 0x000fe400078e0035 */
[----:B------:R-:W-:Y:S01]  /*2240*/  ISETP.GT.U32.AND P4, PT, R9, R54, PT ;  /* 0x000000360900720c */ /* 0x000fe20003f84070 */
[----:B------:R-:W-:Y:S01]  /*2250*/  IMAD.SHL.U32 R35, R35, 0x100, RZ ;  /* 0x0000010023237824 */ /* 0x000fe200078e00ff */
[----:B------:R-:W-:Y:S01]  /*2260*/  SEL R31, RZ, 0x1, P3 ;  /* 0x00000001ff1f7807 */ /* 0x000fe20001800000 */
[----:B------:R-:W-:-:S03]  /*2270*/  IMAD.HI.U32 R26, R50, R52, RZ ;  /* 0x00000034321a7227 */ /* 0x000fc600078e00ff */
[----:B------:R-:W-:Y:S01]  /*2280*/  LOP3.LUT R42, R35, 0xf00, RZ, 0xe2, !PT ;  /* 0x00000f00232a7812 */ /* 0x000fe200078ee2ff */
[--C-:B------:R-:W-:Y:S02]  /*2290*/  @!P5 IMAD.IADD R48, R48, 0x1, -R9.reuse ;  /* 0x000000013030d824 */ /* 0x100fe400078e0a09 */
[----:B------:R-:W-:Y:S01]  /*22a0*/  IMAD.IADD R31, R31, 0x1, R44 ;  /* 0x000000011f1f7824 */ /* 0x000fe200078e022c */
[----:B------:R-:W-:Y:S01]  /*22b0*/  LOP3.LUT R44, R51, 0x20, RZ, 0xfc, !PT ;  /* 0x00000020332c7812 */ /* 0x000fe200078efcff */
[----:B------:R-:W-:Y:S01]  /*22c0*/  IMAD.MOV R26, RZ, RZ, -R26 ;  /* 0x000000ffff1a7224 */ /* 0x000fe200078e0a1a */
[C---:B------:R-:W-:Y:S01]  /*22d0*/  ISETP.GT.U32.AND P5, PT, R9.reuse, R48, PT ;  /* 0x000000300900720c */ /* 0x040fe20003fa4070 */
[----:B------:R-:W-:Y:S01]  /*22e0*/  @!P4 IMAD.IADD R54, R54, 0x1, -R9 ;  /* 0x000000013636c824 */ /* 0x000fe200078e0a09 */
[----:B------:R-:W-:Y:S01]  /*22f0*/  ISETP.GE.AND P4, PT, R58, RZ, PT ;  /* 0x000000ff3a00720c */ /* 0x000fe20003f86270 */
[----:B------:R-:W-:Y:S01]  /*2300*/  IMAD R12, R9, R26, R52 ;  /* 0x0000001a090c7224 */ /* 0x000fe200078e0234 */
[----:B------:R-:W-:Y:S01]  /*2310*/  IABS R22, R44 ;  /* 0x0000002c00167213 */ /* 0x000fe20000000000 */
[----:B------:R-:W-:Y:S01]  /*2320*/  IMAD.MOV.U32 R21, RZ, RZ, R54 ;  /* 0x000000ffff157224 */ /* 0x000fe200078e0036 */
[----:B------:R-:W-:Y:S01]  /*2330*/  LOP3.LUT R31, R31, 0x3, RZ, 0xc0, !PT ;  /* 0x000000031f1f7812 */ /* 0x000fe200078ec0ff */
[----:B------:R-:W-:-:S02]  /*2340*/  IMAD R13, R13, 0x1000, R42 ;  /* 0x000010000d0d7824 */ /* 0x000fc400078e022a */
[----:B------:R-:W-:Y:S01]  /*2350*/  IMAD.HI.U32 R8, R50, R22, RZ ;  /* 0x0000001632087227 */ /* 0x000fe200078e00ff */
[----:B------:R-:W-:Y:S02]  /*2360*/  IADD3 R29, R31, R29, R30 ;  /* 0x0000001d1f1d7210 */ /* 0x000fe40007ffe01e */
[----:B------:R-:W-:Y:S01]  /*2370*/  LOP3.LUT R30, R43, 0xf, RZ, 0xc0, !PT ;  /* 0x0000000f2b1e7812 */ /* 0x000fe200078ec0ff */
[----:B------:R-:W-:Y:S01]  /*2380*/  @!P5 IMAD.IADD R48, R48, 0x1, -R9 ;  /* 0x000000013030d824 */ /* 0x000fe200078e0a09 */
[----:B------:R-:W-:Y:S01]  /*2390*/  ISETP.GE.AND P5, PT, R59, RZ, PT ;  /* 0x000000ff3b00720c */ /* 0x000fe20003fa6270 */
[----:B------:R-:W-:Y:S01]  /*23a0*/  @!P4 IMAD.MOV R21, RZ, RZ, -R21 ;  /* 0x000000ffff15c224 */ /* 0x000fe200078e0a15 */
[----:B------:R-:W-:Y:S01]  /*23b0*/  ISETP.GT.U32.AND P4, PT, R9, R12, PT ;  /* 0x0000000c0900720c */ /* 0x000fe20003f84070 */
[----:B------:R-:W-:Y:S01]  /*23c0*/  IMAD.MOV R8, RZ, RZ, -R8 ;  /* 0x000000ffff087224 */ /* 0x000fe200078e0a08 */
[----:B------:R-:W-:Y:S01]  /*23d0*/  LOP3.LUT R43, R51, 0x38, RZ, 0xfc, !PT ;  /* 0x00000038332b7812 */ /* 0x000fe200078efcff */
[----:B------:R-:W-:Y:S01]  /*23e0*/  IMAD.MOV.U32 R28, RZ, RZ, R48 ;  /* 0x000000ffff1c7224 */ /* 0x000fe200078e0030 */
[----:B------:R-:W-:Y:S01]  /*23f0*/  SEL R31, RZ, 0x4, P6 ;  /* 0x00000004ff1f7807 */ /* 0x000fe20003000000 */
[----:B------:R-:W-:Y:S01]  /*2400*/  IMAD R10, R9, R8, R22 ;  /* 0x00000008090a7224 */ /* 0x000fe200078e0216 */
[----:B------:R-:W-:Y:S01]  /*2410*/  ISETP.GE.AND P6, PT, R47, RZ, PT ;  /* 0x000000ff2f00720c */ /* 0x000fe20003fc6270 */
[----:B------:R-:W-:-:S04]  /*2420*/  IMAD.HI.U32 R8, R50, R32, RZ ;  /* 0x0000002032087227 */ /* 0x000fc800078e00ff */
[----:B------:R-:W-:Y:S02]  /*2430*/  IMAD.MOV R11, RZ, RZ, -R8 ;  /* 0x000000ffff0b7224 */ /* 0x000fe400078e0a08 */
[----:B------:R-:W-:Y:S02]  /*2440*/  IMAD R8, R233, 0xb, RZ ;  /* 0x0000000be9087824 */ /* 0x000fe400078e02ff */
[----:B------:R-:W-:Y:S01]  /*2450*/  @!P5 IMAD.MOV R28, RZ, RZ, -R28 ;  /* 0x000000ffff1cd224 */ /* 0x000fe200078e0a1c */
[----:B------:R-:W-:Y:S01]  /*2460*/  ISETP.GT.U32.AND P5, PT, R9, R10, PT ;  /* 0x0000000a0900720c */ /* 0x000fe20003fa4070 */
[----:B------:R-:W-:Y:S02]  /*2470*/  @!P4 IMAD.IADD R12, R12, 0x1, -R9 ;  /* 0x000000010c0cc824 */ /* 0x000fe400078e0a09 */
[----:B------:R-:W-:-:S03]  /*2480*/  IMAD.WIDE R26, R8, 0x4, R164 ;  /* 0x00000004081a7825 */ /* 0x000fc600078e02a4 */
[C---:B------:R-:W-:Y:S01]  /*2490*/  ISETP.GT.U32.AND P4, PT, R9.reuse, R12, PT ;  /* 0x0000000c0900720c */ /* 0x040fe20003f84070 */
[----:B------:R-:W-:Y:S01]  /*24a0*/  IMAD.WIDE R22, R8, 0x4, R172 ;  /* 0x0000000408167825 */ /* 0x000fe200078e02ac */
[----:B------:R1:W-:Y:S03]  /*24b0*/  LDGSTS.E [R229+0x5800], [R26.64], !P1 ;  /* 0x058000001ae57fae */ /* 0x0003e6000c921848 */
[----:B------:R-:W-:Y:S01]  /*24c0*/  IMAD R32, R9, R11, R32 ;  /* 0x0000000b09207224 */ /* 0x000fe200078e0220 */
[----:B------:R1:W-:Y:S01]  /*24d0*/  LDGSTS.E [R229+0x5c00], [R22.64], !P1 ;  /* 0x05c0000016e57fae */ /* 0x0003e2000c921848 */
[----:B------:R-:W-:Y:S02]  /*24e0*/  @!P5 IMAD.IADD R10, R10, 0x1, -R9 ;  /* 0x000000010a0ad824 */ /* 0x000fe400078e0a09 */
[----:B------:R-:W-:Y:S01]  /*24f0*/  IMAD R41, R41, 0x10, R30 ;  /* 0x0000001029297824 */ /* 0x000fe200078e021e */
[C---:B------:R-:W-:Y:S01]  /*2500*/  ISETP.GT.U32.AND P1, PT, R9.reuse, R32, PT ;  /* 0x000000200900720c */ /* 0x040fe20003f24070 */
[----:B------:R-:W-:Y:S01]  /*2510*/  IMAD.HI.U32 R11, R50, R34, RZ ;  /* 0x00000022320b7227 */ /* 0x000fe200078e00ff */
[----:B------:R-:W-:-:S02]  /*2520*/  ISETP.GT.U32.AND P5, PT, R9, R10, PT ;  /* 0x0000000a0900720c */ /* 0x000fc40003fa4070 */
[----:B------:R-:W-:Y:S01]  /*2530*/  IABS R30, R43 ;  /* 0x0000002b001e7213 */ /* 0x000fe20000000000 */
[----:B------:R-:W-:Y:S01]  /*2540*/  @!P4 IMAD.IADD R12, R12, 0x1, -R9 ;  /* 0x000000010c0cc824 */ /* 0x000fe200078e0a09 */
[----:B------:R-:W-:Y:S01]  /*2550*/  ISETP.GE.AND P4, PT, R55, RZ, PT ;  /* 0x000000ff3700720c */ /* 0x000fe20003f86270 */
[----:B------:R-:W-:Y:S02]  /*2560*/  IMAD.MOV R11, RZ, RZ, -R11 ;  /* 0x000000ffff0b7224 */ /* 0x000fe400078e0a0b */
[----:B------:R-:W-:Y:S01]  /*2570*/  IMAD.MOV.U32 R24, RZ, RZ, R12 ;  /* 0x000000ffff187224 */ /* 0x000fe200078e000c */
[----:B------:R-:W-:Y:S01]  /*2580*/  LOP3.LUT R12, R29, 0xf, RZ, 0xc0, !PT ;  /* 0x0000000f1d0c7812 */ /* 0x000fe200078ec0ff */
[----:B------:R-:W-:Y:S02]  /*2590*/  IMAD.MOV.U32 R29, RZ, RZ, R30 ;  /* 0x000000ffff1d7224 */ /* 0x000fe400078e001e */
[----:B------:R-:W-:Y:S02]  /*25a0*/  @!P1 IMAD.IADD R32, R32, 0x1, -R9 ;  /* 0x0000000120209824 */ /* 0x000fe400078e0a09 */
[----:B------:R-:W-:-:S03]  /*25b0*/  IMAD.HI.U32 R50, R50, R29, RZ ;  /* 0x0000001d32327227 */ /* 0x000fc600078e00ff */
[C---:B------:R-:W-:Y:S01]  /*25c0*/  ISETP.GT.U32.AND P1, PT, R9.reuse, R32, PT ;  /* 0x000000200900720c */ /* 0x040fe20003f24070 */
[----:B------:R-:W-:Y:S02]  /*25d0*/  IMAD R34, R9, R11, R34 ;  /* 0x0000000b09227224 */ /* 0x000fe400078e0222 */
[----:B------:R-:W-:Y:S02]  /*25e0*/  @!P5 IMAD.IADD R10, R10, 0x1, -R9 ;  /* 0x000000010a0ad824 */ /* 0x000fe400078e0a09 */
[----:B------:R-:W-:Y:S01]  /*25f0*/  IMAD.SHL.U32 R11, R25, 0x100, RZ ;  /* 0x00000100190b7824 */ /* 0x000fe200078e00ff */
[----:B------:R-:W-:Y:S01]  /*2600*/  ISETP.GT.U32.AND P5, PT, R9, R34, PT ;  /* 0x000000220900720c */ /* 0x000fe20003fa4070 */
[----:B------:R-:W-:Y:S02]  /*2610*/  IMAD.MOV R50, RZ, RZ, -R50 ;  /* 0x000000ffff327224 */ /* 0x000fe400078e0a32 */
[----:B------:R-:W-:Y:S01]  /*2620*/  IMAD.MOV.U32 R30, RZ, RZ, R10 ;  /* 0x000000ffff1e7224 */ /* 0x000fe200078e000a */
[----:B------:R-:W-:Y:S01]  /*2630*/  LOP3.LUT R11, R11, 0xf00, RZ, 0xe2, !PT ;  /* 0x00000f000b0b7812 */ /* 0x000fe200078ee2ff */
[----:B------:R-:W-:-:S02]  /*2640*/  IMAD R10, R9, R50, R29 ;  /* 0x00000032090a7224 */ /* 0x000fc400078e021d */
[----:B------:R-:W-:Y:S02]  /*2650*/  IMAD R12, R33, 0x10, R12 ;  /* 0x00000010210c7824 */ /* 0x000fe400078e020c */
[----:B------:R-:W-:Y:S01]  /*2660*/  @!P1 IMAD.IADD R32, R32, 0x1, -R9 ;  /* 0x0000000120209824 */ /* 0x000fe200078e0a09 */
[----:B------:R-:W-:Y:S01]  /*2670*/  ISETP.GT.U32.AND P1, PT, R9, R10, PT ;  /* 0x0000000a0900720c */ /* 0x000fe20003f24070 */
[----:B------:R-:W-:Y:S01]  /*2680*/  IMAD R11, R40, 0x1000, R11 ;  /* 0x00001000280b7824 */ /* 0x000fe200078e020b */
[----:B------:R-:W-:Y:S01]  /*2690*/  LOP3.LUT R40, R41, 0xff, RZ, 0xc0, !PT ;  /* 0x000000ff29287812 */ /* 0x000fe200078ec0ff */
[----:B------:R-:W-:Y:S01]  /*26a0*/  @!P5 IMAD.IADD R34, R34, 0x1, -R9 ;  /* 0x000000012222d824 */ /* 0x000fe200078e0a09 */
[----:B------:R-:W-:Y:S01]  /*26b0*/  LOP3.LUT R12, R12, 0xff, RZ, 0xc0, !PT ;  /* 0x000000ff0c0c7812 */ /* 0x000fe200078ec0ff */
[----:B------:R-:W-:Y:S01]  /*26c0*/  @!P4 IMAD.MOV R24, RZ, RZ, -R24 ;  /* 0x000000ffff18c224 */ /* 0x000fe200078e0a18 */
[----:B------:R-:W-:Y:S01]  /*26d0*/  ISETP.GE.AND P4, PT, R44, RZ, PT ;  /* 0x000000ff2c00720c */ /* 0x000fe20003f86270 */
[----:B------:R-:W-:Y:S01]  /*26e0*/  IMAD.IADD R29, R13, 0x1, R40 ;  /* 0x000000010d1d7824 */ /* 0x000fe200078e0228 */
[----:B------:R-:W-:Y:S01]  /*26f0*/  ISETP.GT.U32.AND P5, PT, R9, R34, PT ;  /* 0x000000220900720c */ /* 0x000fe20003fa4070 */
[----:B------:R-:W-:-:S02]  /*2700*/  IMAD R13, R233, 0xf, RZ ;  /* 0x0000000fe90d7824 */ /* 0x000fc400078e02ff */
[----:B------:R-:W-:Y:S01]  /*2710*/  IMAD.IADD R176, R11, 0x1, R12 ;  /* 0x000000010bb07824 */ /* 0x000fe200078e020c */
[----:B------:R-:W-:Y:S01]  /*2720*/  SHF.R.U32.HI R12, RZ, 0xc, R7 ;  /* 0x0000000cff0c7819 */ /* 0x000fe20000011607 */
[C---:B------:R-:W-:Y:S01]  /*2730*/  IMAD.WIDE R58, R13.reuse, 0x4, R164 ;  /* 0x000000040d3a7825 */ /* 0x040fe200078e02a4 */
[--C-:B------:R-:W-:Y:S02]  /*2740*/  SHF.R.U32.HI R11, RZ, 0x8, R7.reuse ;  /* 0x00000008ff0b7819 */ /* 0x100fe40000011607 */
[----:B------:R-:W-:Y:S01]  /*2750*/  SHF.R.U32.HI R7, RZ, 0x4, R7 ;  /* 0x00000004ff077819 */ /* 0x000fe20000011607 */
[----:B------:R-:W-:Y:S01]  /*2760*/  @!P1 IMAD.IADD R10, R10, 0x1, -R9 ;  /* 0x000000010a0a9824 */ /* 0x000fe200078e0a09 */
[----:B------:R-:W-:Y:S01]  /*2770*/  LOP3.LUT P1, RZ, R12, 0x1, RZ, 0xc0, !PT ;  /* 0x000000010cff7812 */ /* 0x000fe2000782c0ff */
[----:B------:R-:W-:Y:S01]  /*2780*/  IMAD.WIDE R50, R13, 0x4, R172 ;  /* 0x000000040d327825 */ /* 0x000fe200078e02ac */
[----:B------:R1:W-:Y:S01]  /*2790*/  LDGSTS.E [R229+0x7800], [R58.64], !P0 ;  /* 0x078000003ae57fae */ /* 0x0003e2000c121848 */
[----:B------:R-:W-:-:S02]  /*27a0*/  PRMT R176, R176, 0x5410, R29 ;  /* 0x00005410b0b07816 */ /* 0x000fc4000000001d */
[----:B------:R-:W-:Y:S01]  /*27b0*/  IMAD R12, R233, 0x13, RZ ;  /* 0x00000013e90c7824 */ /* 0x000fe200078e02ff */
[----:B------:R1:W-:Y:S01]  /*27c0*/  LDGSTS.E [R229+0x7c00], [R50.64], !P0 ;  /* 0x07c0000032e57fae */ /* 0x0003e2000c121848 */
[----:B------:R-:W-:Y:S01]  /*27d0*/  ISETP.GT.U32.AND P0, PT, R9, R10, PT ;  /* 0x0000000a0900720c */ /* 0x000fe20003f04070 */
[----:B------:R-:W-:Y:S01]  /*27e0*/  @!P5 IMAD.IADD R34, R34, 0x1, -R9 ;  /* 0x000000012222d824 */ /* 0x000fe200078e0a09 */
[----:B------:R-:W-:Y:S01]  /*27f0*/  LOP3.LUT P5, RZ, R11, 0x1, RZ, 0xc0, !PT ;  /* 0x000000010bff7812 */ /* 0x000fe200078ac0ff */
[----:B------:R-:W-:Y:S01]  /*2800*/  IMAD.WIDE R56, R12, 0x4, R164 ;  /* 0x000000040c387825 */ /* 0x000fe200078e02a4 */
[----:B------:R-:W-:-:S03]  /*2810*/  SHF.R.U64 R177, R176, 0x13, RZ ;  /* 0x00000013b0b17819 */ /* 0x000fc600000012ff */
[----:B------:R-:W-:Y:S01]  /*2820*/  IMAD.WIDE R54, R12, 0x4, R172 ;  /* 0x000000040c367825 */ /* 0x000fe200078e02ac */
[----:B------:R1:W-:Y:S03]  /*2830*/  LDGSTS.E [R229+0x9800], [R56.64], P1 ;  /* 0x0980000038e57fae */ /* 0x0003e60008921848 */
[----:B------:R-:W-:Y:S01]  /*2840*/  @!P4 IMAD.MOV R30, RZ, RZ, -R30 ;  /* 0x000000ffff1ec224 */ /* 0x000fe200078e0a1e */
[----:B------:R1:W-:Y:S01]  /*2850*/  LDGSTS.E [R229+0x9c00], [R54.64], P1 ;  /* 0x09c0000036e57fae */ /* 0x0003e20008921848 */
[----:B------:R-:W-:Y:S01]  /*2860*/  ISETP.GE.AND P1, PT, R43, RZ, PT ;  /* 0x000000ff2b00720c */ /* 0x000fe20003f26270 */
[----:B------:R-:W-:Y:S01]  /*2870*/  @!P0 IMAD.IADD R10, R10, 0x1, -R9 ;  /* 0x000000010a0a8824 */ /* 0x000fe200078e0a09 */
[----:B------:R-:W-:Y:S01]  /*2880*/  ISETP.GE.AND P4, PT, R45, RZ, PT ;  /* 0x000000ff2d00720c */ /* 0x000fe20003f86270 */
[----:B------:R-:W-:Y:S01]  /*2890*/  IMAD R11, R233, 0x17, RZ ;  /* 0x00000017e90b7824 */ /* 0x000fe200078e02ff */
[----:B------:R-:W-:Y:S01]  /*28a0*/  LOP3.LUT P0, RZ, R7, 0x1, RZ, 0xc0, !PT ;  /* 0x0000000107ff7812 */ /* 0x000fe2000780c0ff */
[----:B------:R-:W-:Y:S01]  /*28b0*/  IMAD.MOV.U32 R42, RZ, RZ, R10 ;  /* 0x000000ffff2a7224 */ /* 0x000fe200078e000a */
[----:B------:R-:W-:Y:S01]  /*28c0*/  SHF.R.U64 R9, R176, 0x1f, RZ ;  /* 0x0000001fb0097819 */ /* 0x000fe200000012ff */
[----:B------:R-:W-:Y:S01]  /*28d0*/  IMAD R10, R233, 0x1b, RZ ;  /* 0x0000001be90a7824 */ /* 0x000fe200078e02ff */
[----:B------:R-:W-:Y:S01]  /*28e0*/  LOP3.LUT R7, RZ, c[0x0][0x17c], RZ, 0x33, !PT ;  /* 0x00005f00ff077a12 */ /* 0x000fe200078e33ff */
[----:B------:R-:W-:-:S04]  /*28f0*/  IMAD.WIDE R52, R11, 0x4, R164 ;  /* 0x000000040b347825 */ /* 0x000fc800078e02a4 */
[----:B------:R-:W-:Y:S01]  /*2900*/  IMAD.WIDE R48, R11, 0x4, R172 ;  /* 0x000000040b307825 */ /* 0x000fe200078e02ac */
[----:B------:R1:W-:Y:S03]  /*2910*/  LDGSTS.E [R229+0xb800], [R52.64], P5 ;  /* 0x0b80000034e57fae */ /* 0x0003e6000a921848 */
[C---:B------:R-:W-:Y:S01]  /*2920*/  IMAD.WIDE R40, R10.reuse, 0x4, R164 ;  /* 0x000000040a287825 */ /* 0x040fe200078e02a4 */
[----:B------:R1:W-:Y:S03]  /*2930*/  LDGSTS.E [R229+0xbc00], [R48.64], P5 ;  /* 0x0bc0000030e57fae */ /* 0x0003e6000a921848 */
[----:B------:R-:W-:Y:S01]  /*2940*/  @!P1 IMAD.MOV R42, RZ, RZ, -R42 ;  /* 0x000000ffff2a9224 */ /* 0x000fe200078e0a2a */
[----:B------:R-:W-:Y:S01]  /*2950*/  LOP3.LUT P1, RZ, R9, 0x1, RZ, 0xc0, !PT ;  /* 0x0000000109ff7812 */ /* 0x000fe2000782c0ff */
[----:B------:R-:W-:Y:S01]  /*2960*/  IMAD.WIDE R46, R10, 0x4, R172 ;  /* 0x000000040a2e7825 */ /* 0x000fe200078e02ac */
[----:B------:R-:W-:Y:S01]  /*2970*/  SHF.R.U64 R9, R176, 0x1b, RZ ;  /* 0x0000001bb0097819 */ /* 0x000fe200000012ff */
[----:B------:R1:W-:Y:S02]  /*2980*/  LDGSTS.E [R229+0xd800], [R40.64], P0 ;  /* 0x0d80000028e57fae */ /* 0x0003e40008121848 */
[----:B------:R-:W-:Y:S01]  /*2990*/  @!P4 IMAD.MOV R32, RZ, RZ, -R32 ;  /* 0x000000ffff20c224 */ /* 0x000fe200078e0a20 */
[----:B------:R-:W-:Y:S01]  /*29a0*/  ISETP.GT.AND P4, PT, R227, 0x1f, PT ;  /* 0x0000001fe300780c */ /* 0x000fe20003f84270 */
[----:B------:R-:W-:Y:S01]  /*29b0*/  @!P6 IMAD.MOV R34, RZ, RZ, -R34 ;  /* 0x000000ffff22e224 */ /* 0x000fe200078e0a22 */
[----:B------:R-:W-:Y:S01]  /*29c0*/  ISETP.NE.AND P6, PT, RZ, c[0x0][0x17c], PT ;  /* 0x00005f00ff007a0c */ /* 0x000fe20003fc5270 */
[----:B------:R1:W-:Y:S01]  /*29d0*/  LDGSTS.E [R229+0xdc00], [R46.64], P0 ;  /* 0x0dc000002ee57fae */ /* 0x0003e20008121848 */
[----:B------:R-:W-:Y:S01]  /*29e0*/  LOP3.LUT P0, RZ, R9, 0x1, RZ, 0xc0, !PT ;  /* 0x0000000109ff7812 */ /* 0x000fe2000780c0ff */
[----:B------:R-:W-:Y:S01]  /*29f0*/  IMAD R9, R233, 0x1f, RZ ;  /* 0x0000001fe9097824 */ /* 0x000fe200078e02ff */
[C---:B------:R-:W-:Y:S01]  /*2a00*/  SEL R219, R7.reuse, R20, !P6 ;  /* 0x0000001407db7207 */ /* 0x040fe20007000000 */
[----:B---3--:R-:W-:Y:S01]  /*2a10*/  IMAD.WIDE R170, R180, 0x4, R170 ;  /* 0x00000004b4aa7825 */ /* 0x008fe200078e02aa */
[----:B------:R-:W-:-:S02]  /*2a20*/  SEL R217, R7, R21, !P6 ;  /* 0x0000001507d97207 */ /* 0x000fc40007000000 */
[----:B------:R-:W-:Y:S01]  /*2a30*/  SEL R215, R7, R28, !P6 ;  /* 0x0000001c07d77207 */ /* 0x000fe20007000000 */
[----:B------:R-:W-:Y:S01]  /*2a40*/  IMAD.WIDE R44, R9, 0x4, R164 ;  /* 0x00000004092c7825 */ /* 0x000fe200078e02a4 */
[C---:B------:R-:W-:Y:S02]  /*2a50*/  SEL R213, R7.reuse, R24, !P6 ;  /* 0x0000001807d57207 */ /* 0x040fe40007000000 */
[----:B------:R-:W-:Y:S01]  /*2a60*/  SEL R211, R7, R30, !P6 ;  /* 0x0000001e07d37207 */ /* 0x000fe20007000000 */
[----:B------:R-:W-:Y:S01]  /*2a70*/  IMAD R219, R219, c[0x0][0x190], RZ ;  /* 0x00006400dbdb7a24 */ /* 0x000fe200078e02ff */
[----:B------:R-:W-:Y:S01]  /*2a80*/  SEL R209, R7, R32, !P6 ;  /* 0x0000002007d17207 */ /* 0x000fe20007000000 */
[----:B------:R-:W-:Y:S01]  /*2a90*/  IMAD R217, R217, c[0x0][0x190], RZ ;  /* 0x00006400d9d97a24 */ /* 0x000fe200078e02ff */
[C---:B------:R-:W-:Y:S01]  /*2aa0*/  SEL R207, R7.reuse, R34, !P6 ;  /* 0x0000002207cf7207 */ /* 0x040fe20007000000 */
[----:B------:R3:W-:Y:S01]  /*2ab0*/  LDGSTS.E [R229+0xf800], [R44.64], !P2 ;  /* 0x0f8000002ce57fae */ /* 0x0007e2000d121848 */
[----:B------:R-:W-:Y:S01]  /*2ac0*/  SEL R205, R7, R42, !P6 ;  /* 0x0000002a07cd7207 */ /* 0x000fe20007000000 */
[----:B------:R-:W-:Y:S01]  /*2ad0*/  IMAD.SHL.U32 R7, R200, 0x4, RZ ;  /* 0x00000004c8077824 */ /* 0x000fe200078e00ff */
[----:B------:R-:W-:Y:S01]  /*2ae0*/  SEL R25, RZ, 0x4, !P4 ;  /* 0x00000004ff197807 */ /* 0x000fe20006000000 */
[----:B------:R-:W-:Y:S01]  /*2af0*/  IMAD.WIDE R42, R9, 0x4, R172 ;  /* 0x00000004092a7825 */ /* 0x000fe200078e02ac */
[----:B------:R-:W-:-:S02]  /*2b00*/  ISETP.GE.AND P4, PT, R60, c[0x0][0x180], PT ;  /* 0x000060003c007a0c */ /* 0x000fc40003f86270 */
[----:B------:R-:W-:Y:S01]  /*2b10*/  IADD3 R20, P6, R7, c[0x0][0x168], RZ ;  /* 0x00005a0007147a10 */ /* 0x000fe20007fde0ff */
[----:B------:R-:W-:Y:S01]  /*2b20*/  IMAD R215, R215, c[0x0][0x190], RZ ;  /* 0x00006400d7d77a24 */ /* 0x000fe200078e02ff */
[----:B------:R1:W-:Y:S01]  /*2b30*/  LDGSTS.E [R229+0xfc00], [R42.64], !P2 ;  /* 0x0fc000002ae57fae */ /* 0x0003e2000d121848 */
[----:B------:R-:W-:Y:S01]  /*2b40*/  SEL R25, R25, RZ, !P4 ;  /* 0x000000ff19197207 */ /* 0x000fe20006000000 */
[----:B------:R-:W-:Y:S01]  /*2b50*/  IMAD R213, R213, c[0x0][0x190], RZ ;  /* 0x00006400d5d57a24 */ /* 0x000fe200078e02ff */
[----:B------:R-:W-:Y:S01]  /*2b60*/  LEA.HI.X.SX32 R178, R200, c[0x0][0x16c], 0x2, P6 ;  /* 0x00005b00c8b27a11 */ /* 0x000fe200030f16ff */
[----:B------:R-:W-:Y:S01]  /*2b70*/  IMAD R211, R211, c[0x0][0x190], RZ ;  /* 0x00006400d3d37a24 */ /* 0x000fe200078e02ff */
[-C--:B------:R-:W-:Y:S01]  /*2b80*/  LEA R62, P2, R219, R20.reuse, 0x2 ;  /* 0x00000014db3e7211 */ /* 0x080fe200078410ff */
[----:B------:R-:W-:Y:S01]  /*2b90*/  IMAD R209, R209, c[0x0][0x190], RZ ;  /* 0x00006400d1d17a24 */ /* 0x000fe200078e02ff */
[----:B------:R-:W-:Y:S01]  /*2ba0*/  ISETP.GT.AND P4, PT, R227, 0x3f, PT ;  /* 0x0000003fe300780c */ /* 0x000fe20003f84270 */
[----:B------:R-:W-:Y:S01]  /*2bb0*/  IMAD R207, R207, c[0x0][0x190], RZ ;  /* 0x00006400cfcf7a24 */ /* 0x000fe200078e02ff */
[----:B------:R-:W-:Y:S01]  /*2bc0*/  LEA R34, P6, R217, R20, 0x2 ;  /* 0x00000014d9227211 */ /* 0x000fe200078c10ff */
[----:B------:R-:W-:Y:S01]  /*2bd0*/  IMAD R205, R205, c[0x0][0x190], RZ ;  /* 0x00006400cdcd7a24 */ /* 0x000fe200078e02ff */
[----:B------:R-:W-:Y:S01]  /*2be0*/  LEA.HI.X.SX32 R63, R219, R178, 0x2, P2 ;  /* 0x000000b2db3f7211 */ /* 0x000fe200010f16ff */
[----:B------:R-:W0:Y:S01]  /*2bf0*/  LDGDEPBAR ;  /* 0x00000000000079af */ /* 0x000e220000000000 */
[----:B------:R-:W-:Y:S01]  /*2c00*/  LEA R32, P2, R215, R20, 0x2 ;  /* 0x00000014d7207211 */ /* 0x000fe200078410ff */
[----:B------:R-:W-:Y:S01]  /*2c10*/  IMAD.WIDE R164, R180, 0x4, R164 ;  /* 0x00000004b4a47825 */ /* 0x000fe200078e02a4 */
[----:B------:R-:W-:-:S02]  /*2c20*/  SEL R31, R31, RZ, P4 ;  /* 0x000000ff1f1f7207 */ /* 0x000fc40002000000 */
[----:B------:R-:W-:Y:S01]  /*2c30*/  ISETP.NE.U32.AND P5, PT, R25, RZ, PT ;  /* 0x000000ff1900720c */ /* 0x000fe20003fa5070 */
[C---:B------:R-:W-:Y:S01]  /*2c40*/  IMAD.WIDE R172, R180.reuse, 0x4, R172 ;  /* 0x00000004b4ac7825 */ /* 0x040fe200078e02ac */
[----:B------:R-:W-:Y:S02]  /*2c50*/  LEA.HI.X.SX32 R35, R217, R178, 0x2, P6 ;  /* 0x000000b2d9237211 */ /* 0x000fe400030f16ff */
[----:B------:R-:W-:Y:S01]  /*2c60*/  LEA R30, P6, R213, R20, 0x2 ;  /* 0x00000014d51e7211 */ /* 0x000fe200078c10ff */
[C---:B----4-:R-:W-:Y:S01]  /*2c70*/  IMAD.WIDE R168, R180.reuse, 0x4, R168 ;  /* 0x00000004b4a87825 */ /* 0x050fe200078e02a8 */
[----:B------:R-:W-:Y:S02]  /*2c80*/  LEA.HI.X.SX32 R33, R215, R178, 0x2, P2 ;  /* 0x000000b2d7217211 */ /* 0x000fe400010f16ff */
[----:B------:R-:W-:Y:S01]  /*2c90*/  ISETP.NE.U32.AND P4, PT, R31, RZ, PT ;  /* 0x000000ff1f00720c */ /* 0x000fe20003f85070 */
[----:B-----5:R-:W-:Y:S01]  /*2ca0*/  IMAD.WIDE R166, R180, 0x4, R166 ;  /* 0x00000004b4a67825 */ /* 0x020fe200078e02a6 */
[----:B------:R-:W-:-:S02]  /*2cb0*/  LEA R28, P2, R211, R20, 0x2 ;  /* 0x00000014d31c7211 */ /* 0x000fc400078410ff */
[----:B------:R-:W-:Y:S01]  /*2cc0*/  LEA.HI.X.SX32 R31, R213, R178, 0x2, P6 ;  /* 0x000000b2d51f7211 */ /* 0x000fe200030f16ff */
[----:B------:R4:W-:Y:S01]  /*2cd0*/  LDGSTS.E [R225+0x20000], [R62.64], P5 ;  /* 0x200000003ee17fae */ /* 0x0009e2000a921848 */
[----:B------:R-:W-:Y:S01]  /*2ce0*/  LEA R60, P6, R209, R20, 0x2 ;  /* 0x00000014d13c7211 */ /* 0x000fe200078c10ff */
[C---:B------:R-:W-:Y:S01]  /*2cf0*/  IMAD.WIDE R156, R180.reuse, 0x4, R156 ;  /* 0x00000004b49c7825 */ /* 0x040fe200078e029c */
[----:B------:R-:W-:Y:S01]  /*2d00*/  LEA.HI.X.SX32 R29, R211, R178, 0x2, P2 ;  /* 0x000000b2d31d7211 */ /* 0x000fe200010f16ff */
[----:B------:R5:W-:Y:S01]  /*2d10*/  LDGSTS.E [R225+0x20400], [R34.64], P5 ;  /* 0x2040000022e17fae */ /* 0x000be2000a921848 */
[----:B------:R-:W-:Y:S01]  /*2d20*/  LEA R24, P2, R207, R20, 0x2 ;  /* 0x00000014cf187211 */ /* 0x000fe200078410ff */
[----:B------:R-:W-:Y:S01]  /*2d30*/  IMAD.WIDE R162, R180, 0x4, R162 ;  /* 0x00000004b4a27825 */ /* 0x000fe200078e02a2 */
[----:B------:R-:W-:Y:S01]  /*2d40*/  SHF.R.U64 R21, R176, 0x17, RZ ;  /* 0x00000017b0157819 */ /* 0x000fe200000012ff */
[----:B------:R1:W-:Y:S01]  /*2d50*/  LDGSTS.E [R225+0x20800], [R32.64], P5 ;  /* 0x2080000020e17fae */ /* 0x0003e2000a921848 */
[----:B------:R-:W-:Y:S01]  /*2d60*/  LEA.HI.X.SX32 R61, R209, R178, 0x2, P6 ;  /* 0x000000b2d13d7211 */ /* 0x000fe200030f16ff */
[C---:B------:R-:W-:Y:S01]  /*2d70*/  IMAD.WIDE R160, R180.reuse, 0x4, R160 ;  /* 0x00000004b4a07825 */ /* 0x040fe200078e02a0 */
[----:B------:R-:W-:Y:S01]  /*2d80*/  LEA R20, P6, R205, R20, 0x2 ;  /* 0x00000014cd147211 */ /* 0x000fe200078c10ff */
[----:B------:R1:W-:Y:S01]  /*2d90*/  LDGSTS.E [R225+0x20c00], [R30.64], P5 ;  /* 0x20c000001ee17fae */ /* 0x0003e2000a921848 */
[-C--:B------:R-:W-:Y:S01]  /*2da0*/  LEA.HI.X.SX32 R25, R207, R178.reuse, 0x2, P2 ;  /* 0x000000b2cf197211 */ /* 0x080fe200010f16ff */
[C---:B------:R-:W-:Y:S01]  /*2db0*/  IMAD.WIDE R158, R180.reuse, 0x4, R158 ;  /* 0x00000004b49e7825 */ /* 0x040fe200078e029e */
[----:B------:R-:W-:Y:S01]  /*2dc0*/  LOP3.LUT P2, RZ, R21, 0x1, RZ, 0xc0, !PT ;  /* 0x0000000115ff7812 */ /* 0x000fe2000784c0ff */
[----:B------:R1:W-:Y:S01]  /*2dd0*/  LDGSTS.E [R225+0x21000], [R28.64], P5 ;  /* 0x210000001ce17fae */ /* 0x0003e2000a921848 */
[----:B------:R-:W-:Y:S01]  /*2de0*/  LEA.HI.X.SX32 R21, R205, R178, 0x2, P6 ;  /* 0x000000b2cd157211 */ /* 0x000fe200030f16ff */
[----:B------:R-:W-:Y:S01]  /*2df0*/  IMAD.WIDE R152, R180, 0x4, R152 ;  /* 0x00000004b4987825 */ /* 0x000fe200078e0298 */
[----:B------:R-:W-:Y:S01]  /*2e00*/  LOP3.LUT P6, RZ, R177, 0x1, RZ, 0xc0, !PT ;  /* 0x00000001b1ff7812 */ /* 0x000fe200078cc0ff */
[----:B------:R1:W-:Y:S01]  /*2e10*/  LDGSTS.E [R225+0x21400], [R60.64], P5 ;  /* 0x214000003ce17fae */ /* 0x0003e2000a921848 */
[----:B------:R-:W-:Y:S01]  /*2e20*/  SHF.R.U64 R177, R176, 0xf, RZ ;  /* 0x0000000fb0b17819 */ /* 0x000fe200000012ff */
[C---:B------:R-:W-:Y:S01]  /*2e30*/  IMAD.WIDE R154, R180.reuse, 0x4, R154 ;  /* 0x00000004b49a7825 */ /* 0x040fe200078e029a */
[----:B------:R-:W-:Y:S01]  /*2e40*/  CS2R R178, SRZ ;  /* 0x0000000000b27805 */ /* 0x000fe2000001ff00 */
[----:B------:R1:W-:Y:S02]  /*2e50*/  LDGSTS.E [R225+0x21800], [R24.64], P5 ;  /* 0x2180000018e17fae */ /* 0x0003e4000a921848 */
[----:B------:R-:W-:-:S02]  /*2e60*/  IMAD.WIDE R144, R180, 0x4, R144 ;  /* 0x00000004b4907825 */ /* 0x000fc400078e0290 */
[----:B------:R1:W-:Y:S01]  /*2e70*/  LDGSTS.E [R225+0x21c00], [R20.64], P5 ;  /* 0x21c0000014e17fae */ /* 0x0003e2000a921848 */
[----:B------:R-:W-:Y:S01]  /*2e80*/  LOP3.LUT P5, RZ, R177, 0x1, RZ, 0xc0, !PT ;  /* 0x00000001b1ff7812 */ /* 0x000fe200078ac0ff */
[----:B------:R-:W-:Y:S01]  /*2e90*/  IMAD.WIDE R150, R180, 0x4, R150 ;  /* 0x00000004b4967825 */ /* 0x000fe200078e0296 */
[----:B------:R-:W-:Y:S01]  /*2ea0*/  SHF.R.U64 R177, R176, 0xb, RZ ;  /* 0x0000000bb0b17819 */ /* 0x000fe200000012ff */
[----:B------:R-:W0:Y:S02]  /*2eb0*/  LDGDEPBAR ;  /* 0x00000000000079af */ /* 0x000e240000000000 */
[C---:B------:R-:W-:Y:S02]  /*2ec0*/  IMAD.WIDE R148, R180.reuse, 0x4, R148 ;  /* 0x00000004b4947825 */ /* 0x040fe400078e0294 */
[----:B------:R-:W-:Y:S02]  /*2ed0*/  BAR.SYNC.DEFER_BLOCKING 0x0 ;  /* 0x0000000000007b1d */ /* 0x000fe40000010000 */
[----:B------:R-:W-:-:S04]  /*2ee0*/  IMAD.WIDE R146, R180, 0x4, R146 ;  /* 0x00000004b4927825 */ /* 0x000fc800078e0292 */
[----:B------:R-:W-:-:S04]  /*2ef0*/  IMAD.WIDE R134, R180, 0x4, R134 ;  /* 0x00000004b4867825 */ /* 0x000fc800078e0286 */
[----:B------:R-:W-:-:S04]  /*2f00*/  IMAD.WIDE R142, R180, 0x4, R142 ;  /* 0x00000004b48e7825 */ /* 0x000fc800078e028e */
[----:B------:R-:W-:-:S04]  /*2f10*/  IMAD.WIDE R138, R180, 0x4, R138 ;  /* 0x00000004b48a7825 */ /* 0x000fc800078e028a */
[----:B------:R-:W-:-:S04]  /*2f20*/  IMAD.WIDE R136, R180, 0x4, R136 ;  /* 0x00000004b4887825 */ /* 0x000fc800078e0288 */
[C---:B------:R-:W-:Y:S01]  /*2f30*/  IMAD.WIDE R130, R180.reuse, 0x4, R130 ;  /* 0x00000004b4827825 */ /* 0x040fe200078e0282 */
[----:B------:R-:W-:Y:S01]  /*2f40*/  @!PT LDS RZ, [RZ] ;  /* 0x00000000fffff984 */ /* 0x000fe20000000800 */
[----:B------:R-:W-:Y:S01]  /*2f50*/  @!PT LDS RZ, [RZ] ;  /* 0x00000000fffff984 */ /* 0x000fe20000000800 */
[----:B------:R-:W-:Y:S01]  /*2f60*/  @!PT LDS RZ, [RZ] ;  /* 0x00000000fffff984 */ /* 0x000fe20000000800 */
[----:B------:R1:W-:Y:S03]  /*2f70*/  LDGSTS.E [R232+0x10000], [R164.64], P1 ;  /* 0x10000000a4e87fae */ /* 0x0003e60008921848 */
[C---:B------:R-:W-:Y:S01]  /*2f80*/  IMAD.WIDE R132, R180.reuse, 0x4, R132 ;  /* 0x00000004b4847825 */ /* 0x040fe200078e0284 */
[----:B------:R1:W-:Y:S01]  /*2f90*/  LDGSTS.E [R232+0x10400], [R172.64], P1 ;  /* 0x10400000ace87fae */ /* 0x0003e20008921848 */
[----:B------:R-:W-:Y:S02]  /*2fa0*/  LOP3.LUT P1, RZ, R177, 0x1, RZ, 0xc0, !PT ;  /* 0x00000001b1ff7812 */ /* 0x000fe4000782c0ff */
[----:B------:R-:W-:Y:S01]  /*2fb0*/  IMAD.WIDE R122, R180, 0x4, R122 ;  /* 0x00000004b47a7825 */ /* 0x000fe200078e027a */
[----:B------:R-:W-:Y:S01]  /*2fc0*/  SHF.R.U64 R177, R176, 0x7, RZ ;  /* 0x00000007b0b17819 */ /* 0x000fe200000012ff */
[----:B------:R2:W-:Y:S02]  /*2fd0*/  LDGSTS.E [R232+0x12000], [R170.64], P0 ;  /* 0x12000000aae87fae */ /* 0x0005e40008121848 */
[----:B------:R-:W-:-:S02]  /*2fe0*/  IMAD.WIDE R128, R180, 0x4, R128 ;  /* 0x00000004b4807825 */ /* 0x000fc400078e0280 */
[----:B------:R2:W-:Y:S01]  /*2ff0*/  LDGSTS.E [R232+0x12400], [R168.64], P0 ;  /* 0x12400000a8e87fae */ /* 0x0005e20008121848 */
[----:B------:R-:W-:Y:S01]  /*3000*/  LOP3.LUT P0, RZ, R177, 0x1, RZ, 0xc0, !PT ;  /* 0x00000001b1ff7812 */ /* 0x000fe2000780c0ff */
[----:B------:R-:W-:Y:S01]  /*3010*/  IMAD.WIDE R126, R180, 0x4, R126 ;  /* 0x00000004b47e7825 */ /* 0x000fe200078e027e */
[C---:B------:R-:W-:Y:S01]  /*3020*/  SHF.R.U64 R177, R176.reuse, 0x3, RZ ;  /* 0x00000003b0b17819 */ /* 0x040fe200000012ff */
[----:B------:R2:W-:Y:S01]  /*3030*/  LDGSTS.E [R232+0x14000], [R166.64], P2 ;  /* 0x14000000a6e87fae */ /* 0x0005e20009121848 */
[----:B-1----:R-:W-:Y:S01]  /*3040*/  SHF.R.U64 R164, R176, 0x1e, RZ ;  /* 0x0000001eb0a47819 */ /* 0x002fe200000012ff */
[C---:B------:R-:W-:Y:S02]  /*3050*/  IMAD.WIDE R124, R180.reuse, 0x4, R124 ;  /* 0x00000004b47c7825 */ /* 0x040fe400078e027c */
[----:B------:R1:W-:Y:S01]  /*3060*/  LDGSTS.E [R232+0x14400], [R156.64], P2 ;  /* 0x144000009ce87fae */ /* 0x0003e20009121848 */
[----:B------:R-:W-:Y:S01]  /*3070*/  LOP3.LUT P2, RZ, R177, 0x1, RZ, 0xc0, !PT ;  /* 0x00000001b1ff7812 */ /* 0x000fe2000784c0ff */
[----:B------:R-:W-:-:S02]  /*3080*/  IMAD.WIDE R114, R180, 0x4, R114 ;  /* 0x00000004b4727825 */ /* 0x000fc400078e0272 */
[----:B------:R2:W-:Y:S02]  /*3090*/  LDGSTS.E [R232+0x16000], [R162.64], P6 ;  /* 0x16000000a2e87fae */ /* 0x0005e4000b121848 */
[----:B------:R-:W-:Y:S02]  /*30a0*/  IMAD.WIDE R120, R180, 0x4, R120 ;  /* 0x00000004b4787825 */ /* 0x000fe400078e0278 */
[----:B------:R3:W-:Y:S01]  /*30b0*/  LDGSTS.E [R232+0x16400], [R160.64], P6 ;  /* 0x16400000a0e87fae */ /* 0x0007e2000b121848 */
[----:B------:R-:W-:Y:S01]  /*30c0*/  LOP3.LUT P6, RZ, R164, 0x1, RZ, 0xc0, !PT ;  /* 0x00000001a4ff7812 */ /* 0x000fe200078cc0ff */
[----:B------:R-:W-:Y:S01]  /*30d0*/  IMAD.WIDE R118, R180, 0x4, R118 ;  /* 0x00000004b4767825 */ /* 0x000fe200078e0276 */
[----:B-1----:R-:W-:Y:S01]  /*30e0*/  SHF.R.U64 R156, R176, 0x1a, RZ ;  /* 0x0000001ab09c7819 */ /* 0x002fe200000012ff */
[----:B------:R1:W-:Y:S02]  /*30f0*/  LDGSTS.E [R232+0x18000], [R158.64], P5 ;  /* 0x180000009ee87fae */ /* 0x0003e4000a921848 */
[----:B------:R-:W-:Y:S01]  /*3100*/  IMAD.WIDE R116, R180, 0x4, R116 ;  /* 0x00000004b4747825 */ /* 0x000fe200078e0274 */
[----:B--2---:R-:W-:Y:S01]  /*3110*/  CS2R R162, SRZ ;  /* 0x0000000000a27805 */ /* 0x004fe2000001ff00 */
[----:B------:R2:W-:Y:S01]  /*3120*/  LDGSTS.E [R232+0x18400], [R152.64], P5 ;  /* 0x1840000098e87fae */ /* 0x0005e2000a921848 */
[----:B------:R-:W-:Y:S01]  /*3130*/  LOP3.LUT P5, RZ, R156, 0x1, RZ, 0xc0, !PT ;  /* 0x000000019cff7812 */ /* 0x000fe200078ac0ff */
[----:B------:R-:W-:Y:S01]  /*3140*/  IMAD.WIDE R110, R180, 0x4, R110 ;  /* 0x00000004b46e7825 */ /* 0x000fe200078e026e */
[----:B------:R-:W-:Y:S01]  /*3150*/  SHF.R.U64 R156, R176, 0x16, RZ ;  /* 0x00000016b09c7819 */ /* 0x000fe200000012ff */
[----:B------:R4:W-:Y:S01]  /*3160*/  LDGSTS.E [R232+0x1a000], [R154.64], P1 ;  /* 0x1a0000009ae87fae */ /* 0x0009e20008921848 */
[----:B---3--:R-:W-:Y:S01]  /*3170*/  CS2R R160, SRZ ;  /* 0x0000000000a07805 */ /* 0x008fe2000001ff00 */
[----:B------:R-:W-:-:S02]  /*3180*/  IMAD.WIDE R112, R180, 0x4, R112 ;  /* 0x00000004b4707825 */ /* 0x000fc400078e0270 */
[----:B------:R3:W-:Y:S01]  /*3190*/  LDGSTS.E [R232+0x1a400], [R144.64], P1 ;  /* 0x1a40000090e87fae */ /* 0x0007e20008921848 */
[----:B------:R-:W-:Y:S01]  /*31a0*/  LOP3.LUT P1, RZ, R156, 0x1, RZ, 0xc0, !PT ;  /* 0x000000019cff7812 */ /* 0x000fe2000782c0ff */
[----:B------:R-:W-:Y:S01]  /*31b0*/  IMAD.WIDE R102, R180, 0x4, R102 ;  /* 0x00000004b4667825 */ /* 0x000fe200078e0266 */
[----:B------:R-:W-:Y:S01]  /*31c0*/  CS2R R156, SRZ ;  /* 0x00000000009c7805 */ /* 0x000fe2000001ff00 */
[----:B--2---:R-:W-:Y:S01]  /*31d0*/  SHF.R.U64 R152, R176, 0x12, RZ ;  /* 0x00000012b0987819 */ /* 0x004fe200000012ff */
[----:B------:R2:W-:Y:S01]  /*31e0*/  LDGSTS.E [R232+0x1c000], [R150.64], P0 ;  /* 0x1c00000096e87fae */ /* 0x0005e20008121848 */
[----:B------:R-:W-:Y:S01]  /*31f0*/  IMAD.WIDE R108, R180, 0x4, R108 ;  /* 0x00000004b46c7825 */ /* 0x000fe200078e026c */
[----:B-1----:R-:W-:Y:S02]  /*3200*/  CS2R R158, SRZ ;  /* 0x00000000009e7805 */ /* 0x002fe4000001ff00 */
[----:B------:R2:W-:Y:S01]  /*3210*/  LDGSTS.E [R232+0x1c400], [R148.64], P0 ;  /* 0x1c40000094e87fae */ /* 0x0005e20008121848 */
[----:B------:R-:W-:Y:S01]  /*3220*/  LOP3.LUT P0, RZ, R152, 0x1, RZ, 0xc0, !PT ;  /* 0x0000000198ff7812 */ /* 0x000fe2000780c0ff */
[----:B------:R-:W-:Y:S01]  /*3230*/  IMAD.WIDE R106, R180, 0x4, R106 ;  /* 0x00000004b46a7825 */ /* 0x000fe200078e026a */
[C---:B------:R-:W-:Y:S01]  /*3240*/  SHF.R.U64 R152, R176.reuse, 0xe, RZ ;  /* 0x0000000eb0987819 */ /* 0x040fe200000012ff */
[----:B------:R2:W-:Y:S01]  /*3250*/  LDGSTS.E [R232+0x1e000], [R146.64], P2 ;  /* 0x1e00000092e87fae */ /* 0x0005e20009121848 */
[----:B---3--:R-:W-:Y:S01]  /*3260*/  SHF.R.U64 R144, R176, 0xa, RZ ;  /* 0x0000000ab0907819 */ /* 0x008fe200000012ff */
[----:B------:R-:W-:-:S02]  /*3270*/  IMAD.WIDE R104, R180, 0x4, R104 ;  /* 0x00000004b4687825 */ /* 0x000fc400078e0268 */
[----:B------:R1:W-:Y:S01]  /*3280*/  LDGSTS.E [R232+0x1e400], [R134.64], P2 ;  /* 0x1e40000086e87fae */ /* 0x0003e20009121848 */
[----:B------:R-:W-:Y:S01]  /*3290*/  LOP3.LUT P2, RZ, R152, 0x1, RZ, 0xc0, !PT ;  /* 0x0000000198ff7812 */ /* 0x000fe2000784c0ff */
[C---:B------:R-:W-:Y:S02]  /*32a0*/  IMAD.WIDE R94, R180.reuse, 0x4, R94 ;  /* 0x00000004b45e7825 */ /* 0x040fe400078e025e */
[----:B------:R2:W-:Y:S02]  /*32b0*/  LDGSTS.E [R231+0x10800], [R142.64], P6 ;  /* 0x108000008ee77fae */ /* 0x0005e4000b121848 */
[----:B------:R-:W-:Y:S02]  /*32c0*/  IMAD.WIDE R100, R180, 0x4, R100 ;  /* 0x00000004b4647825 */ /* 0x000fe400078e0264 */
[----:B------:R3:W-:Y:S01]  /*32d0*/  LDGSTS.E [R231+0x10c00], [R138.64], P6 ;  /* 0x10c000008ae77fae */ /* 0x0007e2000b121848 */
[----:B------:R-:W-:Y:S01]  /*32e0*/  LOP3.LUT P6, RZ, R144, 0x1, RZ, 0xc0, !PT ;  /* 0x0000000190ff7812 */ /* 0x000fe200078cc0ff */
[----:B------:R-:W-:Y:S01]  /*32f0*/  IMAD.WIDE R98, R180, 0x4, R98 ;  /* 0x00000004b4627825 */ /* 0x000fe200078e0262 */
[----:B-1----:R-:W-:Y:S01]  /*3300*/  SHF.R.U64 R134, R176, 0x6, RZ ;  /* 0x00000006b0867819 */ /* 0x002fe200000012ff */
[----:B------:R1:W-:Y:S02]  /*3310*/  LDGSTS.E [R231+0x12800], [R136.64], P5 ;  /* 0x1280000088e77fae */ /* 0x0003e4000a921848 */
[----:B------:R-:W-:-:S02]  /*3320*/  IMAD.WIDE R96, R180, 0x4, R96 ;  /* 0x00000004b4607825 */ /* 0x000fc400078e0260 */
[----:B------:R1:W-:Y:S01]  /*3330*/  LDGSTS.E [R231+0x12c00], [R130.64], P5 ;  /* 0x12c0000082e77fae */ /* 0x0003e2000a921848 */
[----:B------:R-:W-:Y:S01]  /*3340*/  LOP3.LUT P5, RZ, R134, 0x1, RZ, 0xc0, !PT ;  /* 0x0000000186ff7812 */ /* 0x000fe200078ac0ff */
[----:B------:R-:W-:Y:S01]  /*3350*/  IMAD.WIDE R90, R180, 0x4, R90 ;  /* 0x00000004b45a7825 */ /* 0x000fe200078e025a */
[----:B------:R-:W-:Y:S01]  /*3360*/  SHF.R.U64 R134, R176, 0x2, RZ ;  /* 0x00000002b0867819 */ /* 0x000fe200000012ff */
[----:B------:R2:W-:Y:S01]  /*3370*/  LDGSTS.E [R231+0x14800], [R132.64], P1 ;  /* 0x1480000084e77fae */ /* 0x0005e20008921848 */
[----:B---3--:R-:W-:Y:S01]  /*3380*/  CS2R R138, SRZ ;  /* 0x00000000008a7805 */ /* 0x008fe2000001ff00 */
[----:B------:R-:W-:Y:S02]  /*3390*/  IMAD.WIDE R92, R180, 0x4, R92 ;  /* 0x00000004b45c7825 */ /* 0x000fe400078e025c */
[----:B------:R3:W-:Y:S01]  /*33a0*/  LDGSTS.E [R231+0x14c00], [R122.64], P1 ;  /* 0x14c000007ae77fae */ /* 0x0007e20008921848 */
[----:B------:R-:W-:Y:S01]  /*33b0*/  LOP3.LUT P1, RZ, R134, 0x1, RZ, 0xc0, !PT ;  /* 0x0000000186ff7812 */ /* 0x000fe2000782c0ff */
[----:B------:R-:W-:Y:S01]  /*33c0*/  IMAD.WIDE R82, R180, 0x4, R82 ;  /* 0x00000004b4527825 */ /* 0x000fe200078e0252 */
[----:B------:R-:W-:Y:S01]  /*33d0*/  CS2R R134, SRZ ;  /* 0x0000000000867805 */ /* 0x000fe2000001ff00 */
[----:B-1----:R-:W-:Y:S01]  /*33e0*/  SHF.R.U64 R130, R176, 0x1d, RZ ;  /* 0x0000001db0827819 */ /* 0x002fe200000012ff */
[----:B------:R1:W-:Y:S01]  /*33f0*/  LDGSTS.E [R231+0x16800], [R128.64], P0 ;  /* 0x1680000080e77fae */ /* 0x0003e20008121848 */
[----:B------:R-:W-:Y:S01]  /*3400*/  IMAD.WIDE R88, R180, 0x4, R88 ;  /* 0x00000004b4587825 */ /* 0x000fe200078e0258 */
[----:B------:R-:W-:Y:S01]  /*3410*/  CS2R R136, SRZ ;  /* 0x0000000000887805 */ /* 0x000fe2000001ff00 */
[----:B--2---:R-:W-:Y:S01]  /*3420*/  CS2R R132, SRZ ;  /* 0x0000000000847805 */ /* 0x004fe2000001ff00 */
        /* <DEDUP_REMOVED lines=9> */
[C---:B------:R-:W-:Y:S01]  /*34c0*/  IMAD.WIDE R84, R180.reuse, 0x4, R84 ;  /* 0x00000004b4547825 */ /* 0x040fe200078e0254 */
[----:B-1----:R-:W-:Y:S01]  /*34d0*/  CS2R R128, SRZ ;  /* 0x0000000000807805 */ /* 0x002fe2000001ff00 */
[----:B------:R1:W-:Y:S01]  /*34e0*/  LDGSTS.E [R231+0x1a800], [R120.64], P6 ;  /* 0x1a80000078e77fae */ /* 0x0003e2000b121848 */
[----:B------:R-:W-:Y:S01]  /*34f0*/  CS2R R130, SRZ ;  /* 0x0000000000827805 */ /* 0x000fe2000001ff00 */
[----:B------:R-:W-:Y:S01]  /*3500*/  IMAD.WIDE R78, R180, 0x4, R78 ;  /* 0x00000004b44e7825 */ /* 0x000fe200078e024e */
[----:B--2---:R-:W-:Y:S01]  /*3510*/  CS2R R126, SRZ ;  /* 0x00000000007e7805 */ /* 0x004fe2000001ff00 */
[----:B------:R2:W-:Y:S01]  /*3520*/  LDGSTS.E [R231+0x1ac00], [R118.64], P6 ;  /* 0x1ac0000076e77fae */ /* 0x0005e2000b121848 */
[----:B------:R-:W-:Y:S01]  /*3530*/  LOP3.LUT P6, RZ, R122, 0x1, RZ, 0xc0, !PT ;  /* 0x000000017aff7812 */ /* 0x000fe200078cc0ff */
[----:B------:R-:W-:Y:S01]  /*3540*/  IMAD.WIDE R72, R180, 0x4, R72 ;  /* 0x00000004b4487825 */ /* 0x000fe200078e0248 */
[----:B------:R-:W-:Y:S01]  /*3550*/  CS2R R122, SRZ ;  /* 0x00000000007a7805 */ /* 0x000fe2000001ff00 */
[----:B---3--:R-:W-:Y:S01]  /*3560*/  SHF.R.U64 R114, R176, 0x11, RZ ;  /* 0x00000011b0727819 */ /* 0x008fe200000012ff */
[----:B------:R3:W-:Y:S01]  /*3570*/  LDGSTS.E [R231+0x1c800], [R116.64], P5 ;  /* 0x1c80000074e77fae */ /* 0x0007e2000a921848 */
[----:B------:R-:W-:Y:S01]  /*3580*/  IMAD.WIDE R76, R180, 0x4, R76 ;  /* 0x00000004b44c7825 */ /* 0x000fe200078e024c */
[----:B----4-:R-:W-:Y:S01]  /*3590*/  CS2R R124, SRZ ;  /* 0x00000000007c7805 */ /* 0x010fe2000001ff00 */
[----:B-1----:R-:W-:Y:S01]  /*35a0*/  CS2R R120, SRZ ;  /* 0x0000000000787805 */ /* 0x002fe2000001ff00 */
[----:B------:R1:W-:Y:S01]  /*35b0*/  LDGSTS.E [R231+0x1cc00], [R110.64], P5 ;  /* 0x1cc000006ee77fae */ /* 0x0003e2000a921848 */
[----:B------:R-:W-:Y:S01]  /*35c0*/  LOP3.LUT P5, RZ, R114, 0x1, RZ, 0xc0, !PT ;  /* 0x0000000172ff7812 */ /* 0x000fe200078ac0ff */
[----:B------:R-:W-:Y:S01]  /*35d0*/  IMAD.WIDE R74, R180, 0x4, R74 ;  /* 0x00000004b44a7825 */ /* 0x000fe200078e024a */
[----:B------:R-:W-:Y:S01]  /*35e0*/  SHF.R.U64 R114, R176, 0xd, RZ ;  /* 0x0000000db0727819 */ /* 0x000fe200000012ff */
[----:B------:R4:W-:Y:S01]  /*35f0*/  LDGSTS.E [R231+0x1e800], [R112.64], P1 ;  /* 0x1e80000070e77fae */ /* 0x0009e20008921848 */
[----:B--2---:R-:W-:Y:S01]  /*3600*/  CS2R R118, SRZ ;  /* 0x0000000000767805 */ /* 0x004fe2000001ff00 */
[----:B------:R-:W-:-:S02]  /*3610*/  IMAD.WIDE R64, R180, 0x4, R64 ;  /* 0x00000004b4407825 */ /* 0x000fc400078e0240 */
[----:B------:R2:W-:Y:S01]  /*3620*/  LDGSTS.E [R231+0x1ec00], [R102.64], P1 ;  /* 0x1ec0000066e77fae */ /* 0x0005e20008921848 */
[----:B------:R-:W-:Y:S01]  /*3630*/  LOP3.LUT P1, RZ, R114, 0x1, RZ, 0xc0, !PT ;  /* 0x0000000172ff7812 */ /* 0x000fe2000782c0ff */
[----:B------:R-:W-:Y:S01]  /*3640*/  IMAD.WIDE R66, R180, 0x4, R66 ;  /* 0x00000004b4427825 */ /* 0x000fe200078e0242 */
[----:B---3--:R-:W-:Y:S01]  /*3650*/  CS2R R116, SRZ ;  /* 0x0000000000747805 */ /* 0x008fe2000001ff00 */
[----:B-1----:R-:W-:Y:S01]  /*3660*/  SHF.R.U64 R110, R176, 0x9, RZ ;  /* 0x00000009b06e7819 */ /* 0x002fe200000012ff */
[----:B------:R1:W-:Y:S01]  /*3670*/  LDGSTS.E [R230+0x11000], [R108.64], P0 ;  /* 0x110000006ce67fae */ /* 0x0003e20008121848 */
[----:B------:R-:W-:Y:S01]  /*3680*/  IMAD.WIDE R26, R180, 0x4, R26 ;  /* 0x00000004b41a7825 */ /* 0x000fe200078e021a */
[----:B------:R-:W-:Y:S01]  /*3690*/  CS2R R114, SRZ ;  /* 0x0000000000727805 */ /* 0x000fe2000001ff00 */
[----:B----4-:R-:W-:Y:S01]  /*36a0*/  CS2R R112, SRZ ;  /* 0x0000000000707805 */ /* 0x010fe2000001ff00 */
[----:B------:R3:W-:Y:S01]  /*36b0*/  LDGSTS.E [R230+0x11400], [R106.64], P0 ;  /* 0x114000006ae67fae */ /* 0x0007e20008121848 */
[----:B------:R-:W-:Y:S01]  /*36c0*/  LOP3.LUT P0, RZ, R110, 0x1, RZ, 0xc0, !PT ;  /* 0x000000016eff7812 */ /* 0x000fe2000780c0ff */
[----:B------:R-:W-:Y:S01]  /*36d0*/  IMAD.WIDE R22, R180, 0x4, R22 ;  /* 0x00000004b4167825 */ /* 0x000fe200078e0216 */
[C---:B------:R-:W-:Y:S01]  /*36e0*/  SHF.R.U64 R110, R176.reuse, 0x5, RZ ;  /* 0x00000005b06e7819 */ /* 0x040fe200000012ff */
[----:B------:R4:W-:Y:S01]  /*36f0*/  LDGSTS.E [R230+0x13000], [R104.64], P2 ;  /* 0x1300000068e67fae */ /* 0x0009e20009121848 */
[----:B--2---:R-:W-:Y:S01]  /*3700*/  SHF.R.U64 R102, R176, 0x1, RZ ;  /* 0x00000001b0667819 */ /* 0x004fe200000012ff */
        /* <DEDUP_REMOVED lines=8> */
[----:B---3--:R-:W-:Y:S01]  /*3790*/  CS2R R106, SRZ ;  /* 0x00000000006a7805 */ /* 0x008fe2000001ff00 */
[----:B------:R3:W-:Y:S01]  /*37a0*/  LDGSTS.E [R230+0x15400], [R98.64], P6 ;  /* 0x1540000062e67fae */ /* 0x0007e2000b121848 */
[----:B------:R-:W-:Y:S01]  /*37b0*/  LOP3.LUT P6, RZ, R102, 0x1, RZ, 0xc0, !PT ;  /* 0x0000000166ff7812 */ /* 0x000fe200078cc0ff */
[----:B------:R-:W-:Y:S01]  /*37c0*/  IMAD.WIDE R54, R180, 0x4, R54 ;  /* 0x00000004b4367825 */ /* 0x000fe200078e0236 */
[----:B----4-:R-:W-:Y:S01]  /*37d0*/  CS2R R104, SRZ ;  /* 0x0000000000687805 */ /* 0x010fe2000001ff00 */
[----:B--2---:R-:W-:Y:S01]  /*37e0*/  SHF.R.U64 R94, R176, 0x1c, RZ ;  /* 0x0000001cb05e7819 */ /* 0x004fe200000012ff */
[----:B------:R2:W-:Y:S01]  /*37f0*/  LDGSTS.E [R230+0x17000], [R96.64], P5 ;  /* 0x1700000060e67fae */ /* 0x0005e2000a921848 */
[----:B------:R-:W-:Y:S01]  /*3800*/  IMAD.WIDE R52, R180, 0x4, R52 ;  /* 0x00000004b4347825 */ /* 0x000fe200078e0234 */
[----:B------:R-:W-:Y:S01]  /*3810*/  CS2R R102, SRZ ;  /* 0x0000000000667805 */ /* 0x000fe2000001ff00 */
[----:B-1----:R-:W-:Y:S01]  /*3820*/  CS2R R100, SRZ ;  /* 0x0000000000647805 */ /* 0x002fe2000001ff00 */
        /* <DEDUP_REMOVED lines=10> */
[----:B--2---:R-:W-:Y:S01]  /*38d0*/  CS2R R96, SRZ ;  /* 0x0000000000607805 */ /* 0x004fe2000001ff00 */
[C---:B-1----:R-:W-:Y:S01]  /*38e0*/  SHF.R.U64 R91, R176.reuse, 0x14, RZ ;  /* 0x00000014b05b7819 */ /* 0x042fe200000012ff */
[----:B------:R1:W-:Y:S01]  /*38f0*/  LDGSTS.E [R230+0x1b000], [R88.64], P0 ;  /* 0x1b00000058e67fae */ /* 0x0003e20008121848 */
[----:B------:R-:W-:Y:S01]  /*3900*/  SHF.R.U64 R90, R176, 0x10, RZ ;  /* 0x00000010b05a7819 */ /* 0x000fe200000012ff */
[----:B------:R-:W-:Y:S01]  /*3910*/  IMAD.WIDE R42, R180, 0x4, R42 ;  /* 0x00000004b42a7825 */ /* 0x000fe200078e022a */
[----:B----4-:R-:W-:Y:S01]  /*3920*/  CS2R R92, SRZ ;  /* 0x00000000005c7805 */ /* 0x010fe2000001ff00 */
[----:B------:R2:W-:Y:S01]  /*3930*/  LDGSTS.E [R230+0x1b400], [R86.64], P0 ;  /* 0x1b40000056e67fae */ /* 0x0005e20008121848 */
[----:B------:R-:W-:Y:S01]  /*3940*/  LOP3.LUT P0, RZ, R91, 0x1, RZ, 0xc0, !PT ;  /* 0x000000015bff7812 */ /* 0x000fe2000780c0ff */
[----:B------:R-:W-:Y:S01]  /*3950*/  CS2R R94, SRZ ;  /* 0x00000000005e7805 */ /* 0x000fe2000001ff00 */
[----:B---3--:R-:W-:Y:S01]  /*3960*/  SHF.R.U64 R82, R176, 0xc, RZ ;  /* 0x0000000cb0527819 */ /* 0x008fe200000012ff */
[----:B------:R3:W-:Y:S04]  /*3970*/  LDGSTS.E [R230+0x1d000], [R80.64], P2 ;  /* 0x1d00000050e67fae */ /* 0x0007e80009121848 */
[----:B------:R4:W-:Y:S01]  /*3980*/  LDGSTS.E [R230+0x1d400], [R84.64], P2 ;  /* 0x1d40000054e67fae */ /* 0x0009e20009121848 */
[----:B------:R-:W-:Y:S01]  /*3990*/  LOP3.LUT P2, RZ, R90, 0x1, RZ, 0xc0, !PT ;  /* 0x000000015aff7812 */ /* 0x000fe2000784c0ff */
[----:B-1----:R-:W-:Y:S01]  /*39a0*/  CS2R R88, SRZ ;  /* 0x0000000000587805 */ /* 0x002fe2000001ff00 */
[----:B------:R-:W-:Y:S01]  /*39b0*/  CS2R R90, SRZ ;  /* 0x00000000005a7805 */ /* 0x000fe2000001ff00 */
[----:B------:R1:W-:Y:S01]  /*39c0*/  LDGSTS.E [R230+0x1f000], [R78.64], P6 ;  /* 0x1f0000004ee67fae */ /* 0x0003e2000b121848 */
[----:B--2---:R-:W-:Y:S01]  /*39d0*/  CS2R R86, SRZ ;  /* 0x0000000000567805 */ /* 0x004fe2000001ff00 */
[----:B---3--:R-:W-:-:S02]  /*39e0*/  SHF.R.U64 R80, R176, 0x8, RZ ;  /* 0x00000008b0507819 */ /* 0x008fc400000012ff */
[----:B------:R2:W-:Y:S01]  /*39f0*/  LDGSTS.E [R230+0x1f400], [R72.64], P6 ;  /* 0x1f40000048e67fae */ /* 0x0005e2000b121848 */
[----:B------:R-:W-:Y:S01]  /*3a00*/  LOP3.LUT P6, RZ, R82, 0x1, RZ, 0xc0, !PT ;  /* 0x0000000152ff7812 */ /* 0x000fe200078cc0ff */
[----:B------:R-:W-:Y:S01]  /*3a10*/  IMAD.U32 R81, RZ, RZ, UR4 ;  /* 0x00000004ff517e24 */ /* 0x000fe2000f8e00ff */
[----:B------:R-:W-:Y:S01]  /*3a20*/  SHF.R.U64 R176, R176, 0x4, RZ ;  /* 0x00000004b0b07819 */ /* 0x000fe200000012ff */
[----:B------:R3:W-:Y:S01]  /*3a30*/  LDGSTS.E [R229+0x11800], [R76.64], P5 ;  /* 0x118000004ce57fae */ /* 0x0007e2000a921848 */
[----:B------:R-:W-:Y:S01]  /*3a40*/  CS2R R82, SRZ ;  /* 0x0000000000527805 */ /* 0x000fe2000001ff00 */
[----:B------:R-:W-:Y:S01]  /*3a50*/  IMAD.WIDE R28, R81, 0x4, R28 ;  /* 0x00000004511c7825 */ /* 0x000fe200078e021c */
[----:B----4-:R-:W-:Y:S01]  /*3a60*/  CS2R R84, SRZ ;  /* 0x0000000000547805 */ /* 0x010fe2000001ff00 */
[----:B------:R4:W-:Y:S01]  /*3a70*/  LDGSTS.E [R229+0x11c00], [R74.64], P5 ;  /* 0x11c000004ae57fae */ /* 0x0009e2000a921848 */
[----:B------:R-:W-:Y:S01]  /*3a80*/  LOP3.LUT P5, RZ, R80, 0x1, RZ, 0xc0, !PT ;  /* 0x0000000150ff7812 */ /* 0x000fe200078ac0ff */
[----:B-1----:R-:W-:Y:S01]  /*3a90*/  IMAD.U32 R79, RZ, RZ, UR4 ;  /* 0x00000004ff4f7e24 */ /* 0x002fe2000f8e00ff */
[----:B------:R-:W-:Y:S01]  /*3aa0*/  CS2R R80, SRZ ;  /* 0x0000000000507805 */ /* 0x000fe2000001ff00 */
[----:B------:R1:W-:Y:S01]  /*3ab0*/  LDGSTS.E [R229+0x13800], [R64.64], P1 ;  /* 0x1380000040e57fae */ /* 0x0003e20008921848 */
[----:B--2---:R-:W-:-:S02]  /*3ac0*/  IMAD.U32 R73, RZ, RZ, UR4 ;  /* 0x00000004ff497e24 */ /* 0x004fc4000f8e00ff */
[----:B------:R-:W-:Y:S01]  /*3ad0*/  IMAD.WIDE R30, R79, 0x4, R30 ;  /* 0x000000044f1e7825 */ /* 0x000fe200078e021e */
[----:B------:R2:W-:Y:S01]  /*3ae0*/  LDGSTS.E [R229+0x13c00], [R66.64], P1 ;  /* 0x13c0000042e57fae */ /* 0x0005e20008921848 */
[----:B------:R-:W-:Y:S01]  /*3af0*/  LOP3.LUT P1, RZ, R176, 0x1, RZ, 0xc0, !PT ;  /* 0x00000001b0ff7812 */ /* 0x000fe2000782c0ff */
[----:B------:R-:W-:Y:S01]  /*3b00*/  CS2R R78, SRZ ;  /* 0x00000000004e7805 */ /* 0x000fe2000001ff00 */
[----:B---3--:R-:W-:Y:S01]  /*3b10*/  IMAD.U32 R77, RZ, RZ, UR4 ;  /* 0x00000004ff4d7e24 */ /* 0x008fe2000f8e00ff */
[----:B------:R3:W-:Y:S01]  /*3b20*/  LDGSTS.E [R229+0x15800], [R26.64], P0 ;  /* 0x158000001ae57fae */ /* 0x0007e20008121848 */
[----:B----4-:R-:W-:Y:S01]  /*3b30*/  IMAD.U32 R75, RZ, RZ, UR4 ;  /* 0x00000004ff4b7e24 */ /* 0x010fe2000f8e00ff */
[----:B------:R-:W-:Y:S01]  /*3b40*/  CS2R R176, SRZ ;  /* 0x0000000000b07805 */ /* 0x000fe2000001ff00 */
[----:B------:R-:W-:Y:S01]  /*3b50*/  IMAD.WIDE R62, R73, 0x4, R62 ;  /* 0x00000004493e7825 */ /* 0x000fe200078e023e */
[----:B------:R4:W-:Y:S01]  /*3b60*/  LDGSTS.E [R229+0x15c00], [R22.64], P0 ;  /* 0x15c0000016e57fae */ /* 0x0009e20008121848 */
[----:B------:R-:W-:-:S02]  /*3b70*/  ISETP.GE.AND P0, PT, R227, 0x20, PT ;  /* 0x00000020e300780c */ /* 0x000fc40003f06270 */
[----:B-1----:R-:W-:Y:S01]  /*3b80*/  IMAD.U32 R65, RZ, RZ, UR4 ;  /* 0x00000004ff417e24 */ /* 0x002fe2000f8e00ff */
[----:B------:R1:W-:Y:S01]  /*3b90*/  LDGSTS.E [R229+0x17800], [R58.64], P2 ;  /* 0x178000003ae57fae */ /* 0x0003e20009121848 */
[----:B--2---:R-:W-:Y:S02]  /*3ba0*/  IMAD.U32 R67, RZ, RZ, UR4 ;  /* 0x00000004ff437e24 */ /* 0x004fe4000f8e00ff */
[----:B------:R-:W-:Y:S01]  /*3bb0*/  IMAD.WIDE R24, R65, 0x4, R24 ;  /* 0x0000000441187825 */ /* 0x000fe200078e0218 */
[----:B------:R2:W-:Y:S01]  /*3bc0*/  LDGSTS.E [R229+0x17c00], [R50.64], P2 ;  /* 0x17c0000032e57fae */ /* 0x0005e20009121848 */
[----:B---3--:R-:W-:Y:S02]  /*3bd0*/  CS2R R26, SRZ ;  /* 0x00000000001a7805 */ /* 0x008fe4000001ff00 */
[----:B------:R-:W-:Y:S01]  /*3be0*/  IMAD.WIDE R64, R67, 0x4, R20 ;  /* 0x0000000443407825 */ /* 0x000fe200078e0214 */
[----:B------:R3:W-:Y:S01]  /*3bf0*/  LDGSTS.E [R229+0x19800], [R56.64], P6 ;  /* 0x1980000038e57fae */ /* 0x0007e2000b121848 */
[----:B----4-:R-:W-:Y:S01]  /*3c00*/  CS2R R22, SRZ ;  /* 0x0000000000167805 */ /* 0x010fe2000001ff00 */
[----:B------:R-:W-:Y:S01]  /*3c10*/  CS2R R66, SRZ ;  /* 0x0000000000427805 */ /* 0x000fe2000001ff00 */
[----:B------:R-:W-:Y:S01]  /*3c20*/  IMAD.WIDE R20, R180, 0x4, R44 ;  /* 0x00000004b4147825 */ /* 0x000fe200078e022c */
[----:B------:R4:W-:Y:S01]  /*3c30*/  LDGSTS.E [R229+0x19c00], [R54.64], P6 ;  /* 0x19c0000036e57fae */ /* 0x0009e2000b121848 */
[----:B------:R-:W-:Y:S01]  /*3c40*/  CS2R R44, SRZ ;  /* 0x00000000002c7805 */ /* 0x000fe2000001ff00 */
[----:B-1----:R-:W-:Y:S01]  /*3c50*/  CS2R R58, SRZ ;  /* 0x00000000003a7805 */ /* 0x002fe2000001ff00 */
[----:B------:R-:W-:Y:S01]  /*3c60*/  IMAD.WIDE R72, R77, 0x4, R32 ;  /* 0x000000044d487825 */ /* 0x000fe200078e0220 */
[----:B------:R1:W-:Y:S01]  /*3c70*/  LDGSTS.E [R229+0x1b800], [R52.64], P5 ;  /* 0x1b80000034e57fae */ /* 0x0003e2000a921848 */
[----:B--2---:R-:W-:Y:S01]  /*3c80*/  CS2R R50, SRZ ;  /* 0x0000000000327805 */ /* 0x004fe2000001ff00 */
[----:B------:R-:W-:Y:S01]  /*3c90*/  CS2R R76, SRZ ;  /* 0x00000000004c7805 */ /* 0x000fe2000001ff00 */
[----:B-----5:R-:W-:Y:S01]  /*3ca0*/  IMAD.WIDE R34, R75, 0x4, R34 ;  /* 0x000000044b227825 */ /* 0x020fe200078e0222 */
[----:B------:R2:W-:Y:S01]  /*3cb0*/  LDGSTS.E [R229+0x1bc00], [R48.64], P5 ;  /* 0x1bc0000030e57fae */ /* 0x0005e2000a921848 */
[----:B------:R-:W-:Y:S01]  /*3cc0*/  CS2R R74, SRZ ;  /* 0x00000000004a7805 */ /* 0x000fe2000001ff00 */
[----:B---3--:R-:W-:Y:S01]  /*3cd0*/  CS2R R56, SRZ ;  /* 0x0000000000387805 */ /* 0x008fe2000001ff00 */
[----:B------:R-:W-:Y:S01]  /*3ce0*/  IMAD.U32 R33, RZ, RZ, UR4 ;  /* 0x00000004ff217e24 */ /* 0x000fe2000f8e00ff */
[----:B------:R3:W-:Y:S01]  /*3cf0*/  LDGSTS.E [R229+0x1d800], [R40.64], P1 ;  /* 0x1d80000028e57fae */ /* 0x0007e20008921848 */
[----:B----4-:R-:W-:-:S02]  /*3d00*/  CS2R R54, SRZ ;  /* 0x0000000000367805 */ /* 0x010fc4000001ff00 */
[----:B------:R-:W-:Y:S01]  /*3d10*/  IMAD.WIDE R60, R33, 0x4, R60 ;  /* 0x00000004213c7825 */ /* 0x000fe200078e023c */
[----:B------:R4:W-:Y:S01]  /*3d20*/  LDGSTS.E [R229+0x1dc00], [R46.64], P1 ;  /* 0x1dc000002ee57fae */ /* 0x0009e20008921848 */
[----:B------:R-:W-:Y:S01]  /*3d30*/  CS2R R32, SRZ ;  /* 0x0000000000207805 */ /* 0x000fe2000001ff00 */
[----:B-1----:R-:W-:Y:S02]  /*3d40*/  CS2R R52, SRZ ;  /* 0x0000000000347805 */ /* 0x002fe4000001ff00 */
[----:B------:R1:W-:Y:S01]  /*3d50*/  LDGSTS.E [R229+0x1f800], [R20.64], !P3 ;  /* 0x1f80000014e57fae */ /* 0x0003e2000d921848 */
[----:B--2---:R-:W-:-:S03]  /*3d60*/  CS2R R48, SRZ ;  /* 0x0000000000307805 */ /* 0x004fc6000001ff00 */
[----:B------:R2:W-:Y:S01]  /*3d70*/  LDGSTS.E [R229+0x1fc00], [R42.64], !P3 ;  /* 0x1fc000002ae57fae */ /* 0x0005e2000d921848 */
[----:B---3--:R-:W-:-:S03]  /*3d80*/  CS2R R40, SRZ ;  /* 0x0000000000287805 */ /* 0x008fc6000001ff00 */
[----:B------:R-:W0:Y:S01]  /*3d90*/  LDGDEPBAR ;  /* 0x00000000000079af */ /* 0x000e220000000000 */
[----:B----4-:R-:W-:-:S03]  /*3da0*/  CS2R R46, SRZ ;  /* 0x00000000002e7805 */ /* 0x010fc6000001ff00 */
[----:B------:R3:W-:Y:S01]  /*3db0*/  LDGSTS.E [R225+0x22000], [R62.64], P4 ;  /* 0x220000003ee17fae */ /* 0x0007e2000a121848 */
[----:B-1----:R-:W-:-:S03]  /*3dc0*/  CS2R R20, SRZ ;  /* 0x0000000000147805 */ /* 0x002fc6000001ff00 */
[----:B------:R1:W-:Y:S01]  /*3dd0*/  LDGSTS.E [R225+0x22400], [R34.64], P4 ;  /* 0x2240000022e17fae */ /* 0x0003e2000a121848 */
[----:B--2---:R-:W-:-:S03]  /*3de0*/  CS2R R42, SRZ ;  /* 0x00000000002a7805 */ /* 0x004fc6000001ff00 */
[----:B------:R2:W-:Y:S04]  /*3df0*/  LDGSTS.E [R225+0x22800], [R72.64], P4 ;  /* 0x2280000048e17fae */ /* 0x0005e8000a121848 */
[----:B------:R4:W-:Y:S01]  /*3e00*/  LDGSTS.E [R225+0x22c00], [R30.64], P4 ;  /* 0x22c000001ee17fae */ /* 0x0009e2000a121848 */
[----:B---3--:R-:W-:-:S03]  /*3e10*/  CS2R R62, SRZ ;  /* 0x00000000003e7805 */ /* 0x008fc6000001ff00 */
[----:B------:R3:W-:Y:S01]  /*3e20*/  LDGSTS.E [R225+0x23000], [R28.64], P4 ;  /* 0x230000001ce17fae */ /* 0x0007e2000a121848 */
[----:B-1----:R-:W-:-:S03]  /*3e30*/  CS2R R34, SRZ ;  /* 0x0000000000227805 */ /* 0x002fc6000001ff00 */
[----:B------:R1:W-:Y:S01]  /*3e40*/  LDGSTS.E [R225+0x23400], [R60.64], P4 ;  /* 0x234000003ce17fae */ /* 0x0003e2000a121848 */
[----:B--2---:R-:W-:-:S03]  /*3e50*/  CS2R R72, SRZ ;  /* 0x0000000000487805 */ /* 0x004fc6000001ff00 */
[----:B------:R2:W-:Y:S01]  /*3e60*/  LDGSTS.E [R225+0x23800], [R24.64], P4 ;  /* 0x2380000018e17fae */ /* 0x0005e2000a121848 */
[----:B----4-:R-:W-:-:S03]  /*3e70*/  CS2R R30, SRZ ;  /* 0x00000000001e7805 */ /* 0x010fc6000001ff00 */
[----:B------:R4:W-:Y:S01]  /*3e80*/  LDGSTS.E [R225+0x23c00], [R64.64], P4 ;  /* 0x23c0000040e17fae */ /* 0x0009e2000a121848 */
[----:B---3--:R-:W-:-:S03]  /*3e90*/  CS2R R28, SRZ ;  /* 0x00000000001c7805 */ /* 0x008fc6000001ff00 */
[----:B------:R-:W0:Y:S01]  /*3ea0*/  LDGDEPBAR ;  /* 0x00000000000079af */ /* 0x000e220000000000 */
[----:B-1----:R-:W-:Y:S01]  /*3eb0*/  CS2R R60, SRZ ;  /* 0x00000000003c7805 */ /* 0x002fe2000001ff00 */
[----:B--2---:R-:W-:Y:S01]  /*3ec0*/  CS2R R24, SRZ ;  /* 0x0000000000187805 */ /* 0x004fe2000001ff00 */
[----:B----4-:R-:W-:Y:S01]  /*3ed0*/  CS2R R64, SRZ ;  /* 0x0000000000407805 */ /* 0x010fe2000001ff00 */
[----:B------:R-:W-:Y:S05]  /*3ee0*/  @!P0 BRA `(.L_x_0) ;  /* 0x000049f000008947 */ /* 0x000fea0003800000 */
[----:B------:R-:W-:Y:S01]  /*3ef0*/  SHF.R.S32.HI R20, RZ, 0x1f, R223 ;  /* 0x0000001fff147819 */ /* 0x000fe200000114df */
[----:B------:R-:W-:Y:S01]  /*3f00*/  USHF.R.S32.HI UR6, URZ, 0x1f, UR4 ;  /* 0x0000001f3f067899 */ /* 0x000fe20008011404 */
[----:B------:R-:W-:Y:S01]  /*3f10*/  SHF.R.S32.HI R24, RZ, 0x1f, R207 ;  /* 0x0000001fff187819 */ /* 0x000fe200000114cf */
[----:B------:R-:W-:Y:S01]  /*3f20*/  USHF.L.U32 UR5, UR4, 0x3, URZ ;  /* 0x0000000304057899 */ /* 0x000fe2000800063f */
[----:B------:R-:W-:Y:S01]  /*3f30*/  SHF.L.U64.HI R223, R223, 0x2, R20 ;  /* 0x00000002dfdf7819 */ /* 0x000fe20000010214 */
[----:B------:R-:W-:Y:S01]  /*3f40*/  USHF.L.U64.HI UR10, UR4, 0x3, UR6 ;  /* 0x00000003040a7899 */ /* 0x000fe20008010206 */
[----:B------:R-:W-:Y:S01]  /*3f50*/  SHF.R.S32.HI R20, RZ, 0x1f, R227 ;  /* 0x0000001fff147819 */ /* 0x000fe200000114e3 */
[----:B------:R-:W-:Y:S01]  /*3f60*/  IMAD.SHL.U32 R154, R9, 0x4, RZ ;  /* 0x00000004099a7824 */ /* 0x000fe200078e00ff */
[----:B------:R-:W-:Y:S01]  /*3f70*/  SHF.R.S32.HI R21, RZ, 0x1f, R224 ;  /* 0x0000001fff157819 */ /* 0x000fe200000114e0 */
[----:B------:R-:W-:Y:S01]  /*3f80*/  IMAD.SHL.U32 R153, R140, 0x4, RZ ;  /* 0x000000048c997824 */ /* 0x000fe200078e00ff */
[----:B------:R-:W-:Y:S01]  /*3f90*/  LEA.HI R227, R20, R227, RZ, 0x5 ;  /* 0x000000e314e37211 */ /* 0x000fe200078f28ff */
[----:B------:R-:W-:Y:S01]  /*3fa0*/  IMAD.SHL.U32 R152, R39, 0x4, RZ ;  /* 0x0000000427987824 */ /* 0x000fe200078e00ff */
[----:B------:R-:W-:Y:S01]  /*3fb0*/  SHF.R.S32.HI R20, RZ, 0x1f, R211 ;  /* 0x0000001fff147819 */ /* 0x000fe200000114d3 */
[----:B------:R-:W-:Y:S01]  /*3fc0*/  IMAD.SHL.U32 R150, R18, 0x4, RZ ;  /* 0x0000000412967824 */ /* 0x000fe200078e00ff */
[----:B------:R-:W-:Y:S01]  /*3fd0*/  LEA R212, P3, R211, UR5, 0x2 ;  /* 0x00000005d3d47c11 */ /* 0x000fe2000f8610ff */
[----:B------:R-:W-:Y:S01]  /*3fe0*/  IMAD.SHL.U32 R148, R10, 0x4, RZ ;  /* 0x000000040a947824 */ /* 0x000fe200078e00ff */
[----:B------:R-:W-:Y:S01]  /*3ff0*/  LEA R208, P1, R207, UR5, 0x2 ;  /* 0x00000005cfd07c11 */ /* 0x000fe2000f8210ff */
[----:B------:R-:W-:Y:S01]  /*4000*/  IMAD.SHL.U32 R146, R71, 0x4, RZ ;  /* 0x0000000447927824 */ /* 0x000fe200078e00ff */
[----:B------:R-:W-:Y:S01]  /*4010*/  LEA.HI.X R211, R211, UR10, R20, 0x2, P3 ;  /* 0x0000000ad3d37c11 */ /* 0x000fe200098f1414 */
[----:B------:R-:W-:Y:S01]  /*4020*/  IMAD.SHL.U32 R144, R38, 0x4, RZ ;  /* 0x0000000426907824 */ /* 0x000fe200078e00ff */
[----:B------:R-:W-:Y:S01]  /*4030*/  SHF.R.S32.HI R20, RZ, 0x1f, R219 ;  /* 0x0000001fff147819 */ /* 0x000fe200000114db */
        /* <DEDUP_REMOVED lines=13> */
[----:B------:R-:W-:Y:S01]  /*4110*/  LEA.HI.X R215, R215, UR10, R24, 0x2, P1 ;  /* 0x0000000ad7d77c11 */ /* 0x000fe200088f1418 */
[----:B------:R-:W-:Y:S01]  /*4120*/  IMAD.SHL.U32 R86, R36, 0x4, RZ ;  /* 0x0000000424567824 */ /* 0x000fe200078e00ff */
[-C--:B------:R-:W-:Y:S01]  /*4130*/  IADD3 R155, P4, R154, R221.reuse, RZ ;  /* 0x000000dd9a9b7210 */ /* 0x080fe20007f9e0ff */
[----:B------:R-:W-:Y:S01]  /*4140*/  IMAD.U32 R27, RZ, RZ, UR7 ;  /* 0x00000007ff1b7e24 */ /* 0x000fe2000f8e00ff */
[----:B------:R-:W-:Y:S01]  /*4150*/  IADD3 R156, P1, R222, R154, RZ ;  /* 0x0000009ade9c7210 */ /* 0x000fe20007f3e0ff */
[----:B------:R-:W-:Y:S01]  /*4160*/  IMAD.SHL.U32 R228, R181, 0x2, RZ ;  /* 0x00000002b5e47824 */ /* 0x000fe200078e00ff */
[----:B------:R-:W-:Y:S01]  /*4170*/  SHF.L.U64.HI R224, R224, 0x2, R21 ;  /* 0x00000002e0e07819 */ /* 0x000fe20000010215 */
[----:B------:R1:W-:Y:S01]  /*4180*/  STL [R1+0x19c], R155 ;  /* 0x00019c9b01007387 */ /* 0x0003e20000100800 */
[----:B------:R-:W-:Y:S01]  /*4190*/  SHF.L.U64.HI R151, R9, 0x2, R20 ;  /* 0x0000000209977819 */ /* 0x000fe20000010214 */
[----:B------:R-:W-:Y:S01]  /*41a0*/  IMAD.SHL.U32 R246, R234, 0x4, RZ ;  /* 0x00000004eaf67824 */ /* 0x000fe200078e00ff */
[CC--:B------:R-:W-:Y:S01]  /*41b0*/  IADD3 R154, P6, R153.reuse, R221.reuse, RZ ;  /* 0x000000dd999a7210 */ /* 0x0c0fe20007fde0ff */
[----:B------:R-:W-:Y:S01]  /*41c0*/  STL [R1+0x194], R156 ;  /* 0x0001949c01007387 */ /* 0x000fe20000100800 */
[----:B------:R-:W-:Y:S01]  /*41d0*/  SHF.R.S32.HI R149, RZ, 0x1f, R140 ;  /* 0x0000001fff957819 */ /* 0x000fe2000001148c */
[----:B------:R-:W-:Y:S01]  /*41e0*/  IMAD.MOV.U32 R204, RZ, RZ, RZ ;  /* 0x000000ffffcc7224 */ /* 0x000fe200078e00ff */
[----:B------:R-:W-:Y:S01]  /*41f0*/  SHF.R.S32.HI R20, RZ, 0x1f, R39 ;  /* 0x0000001fff147819 */ /* 0x000fe20000011427 */
[----:B------:R2:W-:Y:S01]  /*4200*/  STL [R1+0x18c], R154 ;  /* 0x00018c9a01007387 */ /* 0x0005e20000100800 */
[----:B------:R-:W-:Y:S01]  /*4210*/  SHF.L.U64.HI R149, R140, 0x2, R149 ;  /* 0x000000028c957819 */ /* 0x000fe20000010295 */
[----:B------:R-:W-:Y:S01]  /*4220*/  CS2R R44, SRZ ;  /* 0x00000000002c7805 */ /* 0x000fe2000001ff00 */
[-C--:B-1----:R-:W-:Y:S01]  /*4230*/  IADD3 R155, P5, R153, R222.reuse, RZ ;  /* 0x000000de999b7210 */ /* 0x082fe20007fbe0ff */
[----:B------:R-:W-:Y:S01]  /*4240*/  IMAD.X R153, R151, 0x1, R224, P4 ;  /* 0x0000000197997824 */ /* 0x000fe200020e06e0 */
[----:B------:R-:W-:Y:S01]  /*4250*/  SHF.L.U64.HI R147, R39, 0x2, R20 ;  /* 0x0000000227937819 */ /* 0x000fe20000010214 */
[----:B------:R-:W-:Y:S01]  /*4260*/  IMAD.X R151, R223, 0x1, R151, P1 ;  /* 0x00000001df977824 */ /* 0x000fe200008e0697 */
[----:B------:R-:W-:Y:S01]  /*4270*/  SHF.R.S32.HI R145, RZ, 0x1f, R18 ;  /* 0x0000001fff917819 */ /* 0x000fe20000011412 */
[----:B------:R-:W-:Y:S01]  /*4280*/  STL [R1+0x184], R155 ;  /* 0x0001849b01007387 */ /* 0x000fe20000100800 */
[----:B------:R-:W-:Y:S01]  /*4290*/  SHF.R.S32.HI R143, RZ, 0x1f, R10 ;  /* 0x0000001fff8f7819 */ /* 0x000fe2000001140a */
[----:B------:R-:W-:Y:S01]  /*42a0*/  IMAD.SHL.U32 R39, R4, 0x4, RZ ;  /* 0x0000000404277824 */ /* 0x000fe200078e00ff */
[-C--:B--2---:R-:W-:Y:S01]  /*42b0*/  IADD3 R154, P4, R152, R221.reuse, RZ ;  /* 0x000000dd989a7210 */ /* 0x084fe20007f9e0ff */
[----:B------:R1:W-:Y:S01]  /*42c0*/  STL [R1+0x198], R153 ;  /* 0x0001989901007387 */ /* 0x0003e20000100800 */
[----:B------:R-:W-:Y:S01]  /*42d0*/  SHF.L.U64.HI R145, R18, 0x2, R145 ;  /* 0x0000000212917819 */ /* 0x000fe20000010291 */
[----:B------:R-:W-:Y:S01]  /*42e0*/  IMAD.SHL.U32 R18, R2, 0x4, RZ ;  /* 0x0000000402127824 */ /* 0x000fe200078e00ff */
[----:B------:R-:W-:Y:S01]  /*42f0*/  SHF.L.U64.HI R143, R10, 0x2, R143 ;  /* 0x000000020a8f7819 */ /* 0x000fe2000001028f */
[----:B------:R-:W-:Y:S01]  /*4300*/  STL [R1+0x17c], R154 ;  /* 0x00017c9a01007387 */ /* 0x000fe20000100800 */
[----:B------:R-:W-:Y:S01]  /*4310*/  SHF.R.S32.HI R140, RZ, 0x1f, R71 ;  /* 0x0000001fff8c7819 */ /* 0x000fe20000011447 */
[----:B------:R-:W-:Y:S01]  /*4320*/  CS2R R46, SRZ ;  /* 0x00000000002e7805 */ /* 0x000fe2000001ff00 */
[----:B------:R-:W-:Y:S01]  /*4330*/  SHF.R.S32.HI R9, RZ, 0x1f, R38 ;  /* 0x0000001fff097819 */ /* 0x000fe20000011426 */
[----:B------:R2:W-:Y:S01]  /*4340*/  STL [R1+0x190], R151 ;  /* 0x0001909701007387 */ /* 0x0005e20000100800 */
[----:B------:R-:W-:Y:S01]  /*4350*/  SHF.L.U64.HI R140, R71, 0x2, R140 ;  /* 0x00000002478c7819 */ /* 0x000fe2000001028c */
[----:B------:R-:W-:Y:S01]  /*4360*/  IMAD.SHL.U32 R71, R15, 0x4, RZ ;  /* 0x000000040f477824 */ /* 0x000fe200078e00ff */
[-C--:B-1----:R-:W-:Y:S01]  /*4370*/  IADD3 R153, P1, R152, R222.reuse, RZ ;  /* 0x000000de98997210 */ /* 0x082fe20007f3e0ff */
[C---:B------:R-:W-:Y:S01]  /*4380*/  IMAD.X R152, R149.reuse, 0x1, R224, P6 ;  /* 0x0000000195987824 */ /* 0x040fe200030e06e0 */
[----:B------:R-:W-:Y:S01]  /*4390*/  SHF.L.U64.HI R138, R38, 0x2, R9 ;  /* 0x00000002268a7819 */ /* 0x000fe20000010209 */
[----:B------:R-:W-:Y:S01]  /*43a0*/  IMAD.X R149, R149, 0x1, R223, P5 ;  /* 0x0000000195957824 */ /* 0x000fe200028e06df */
[----:B------:R-:W-:Y:S01]  /*43b0*/  SHF.R.S32.HI R136, RZ, 0x1f, R17 ;  /* 0x0000001fff887819 */ /* 0x000fe20000011411 */
[----:B------:R-:W-:Y:S01]  /*43c0*/  STL [R1+0x174], R153 ;  /* 0x0001749901007387 */ /* 0x000fe20000100800 */
[----:B------:R-:W-:Y:S01]  /*43d0*/  SHF.R.S32.HI R114, RZ, 0x1f, R11 ;  /* 0x0000001fff727819 */ /* 0x000fe2000001140b */
[----:B------:R-:W-:Y:S01]  /*43e0*/  CS2R R32, SRZ ;  /* 0x0000000000207805 */ /* 0x000fe2000001ff00 */
[CC--:B--2---:R-:W-:Y:S01]  /*43f0*/  IADD3 R151, P6, R150.reuse, R221.reuse, RZ ;  /* 0x000000dd96977210 */ /* 0x0c4fe20007fde0ff */
[----:B------:R-:W-:Y:S01]  /*4400*/  STL [R1+0x188], R152 ;  /* 0x0001889801007387 */ /* 0x000fe20000100800 */
[-C--:B------:R-:W-:Y:S01]  /*4410*/  IADD3 R150, P5, R150, R222.reuse, RZ ;  /* 0x000000de96967210 */ /* 0x080fe20007fbe0ff */
[----:B------:R-:W-:Y:S01]  /*4420*/  CS2R R34, SRZ ;  /* 0x0000000000227805 */ /* 0x000fe2000001ff00 */
[----:B------:R-:W-:Y:S01]  /*4430*/  SHF.L.U64.HI R136, R17, 0x2, R136 ;  /* 0x0000000211887819 */ /* 0x000fe20000010288 */
[----:B------:R1:W-:Y:S01]  /*4440*/  STL [R1+0x16c], R151 ;  /* 0x00016c9701007387 */ /* 0x0003e20000100800 */
[----:B------:R-:W-:Y:S01]  /*4450*/  SHF.R.S32.HI R103, RZ, 0x1f, R70 ;  /* 0x0000001fff677819 */ /* 0x000fe20000011446 */
[----:B------:R-:W-:Y:S01]  /*4460*/  CS2R R48, SRZ ;  /* 0x0000000000307805 */ /* 0x000fe2000001ff00 */
[----:B------:R-:W-:Y:S01]  /*4470*/  SHF.L.U64.HI R114, R11, 0x2, R114 ;  /* 0x000000020b727819 */ /* 0x000fe20000010272 */
[----:B------:R2:W-:Y:S01]  /*4480*/  STL [R1+0x180], R149 ;  /* 0x0001809501007387 */ /* 0x0005e20000100800 */
[----:B------:R-:W-:Y:S01]  /*4490*/  SHF.L.U64.HI R103, R70, 0x2, R103 ;  /* 0x0000000246677819 */ /* 0x000fe20000010267 */
[----:B------:R-:W-:Y:S01]  /*44a0*/  CS2R R50, SRZ ;  /* 0x0000000000327805 */ /* 0x000fe2000001ff00 */
[----:B------:R-:W-:Y:S01]  /*44b0*/  SHF.R.S32.HI R10, RZ, 0x1f, R37 ;  /* 0x0000001fff0a7819 */ /* 0x000fe20000011425 */
[----:B------:R3:W-:Y:S01]  /*44c0*/  STL [R1+0x164], R150 ;  /* 0x0001649601007387 */ /* 0x0007e20000100800 */
[----:B------:R-:W-:Y:S01]  /*44d0*/  SHF.R.S32.HI R87, RZ, 0x1f, R16 ;  /* 0x0000001fff577819 */ /* 0x000fe20000011410 */
[----:B-1----:R-:W-:Y:S01]  /*44e0*/  IMAD.X R151, R147, 0x1, R224, P4 ;  /* 0x0000000193977824 */ /* 0x002fe200020e06e0 */
[----:B------:R-:W-:Y:S01]  /*44f0*/  SHF.L.U64.HI R101, R37, 0x2, R10 ;  /* 0x0000000225657819 */ /* 0x000fe2000001020a */
[----:B------:R-:W-:Y:S01]  /*4500*/  IMAD.SHL.U32 R37, R0, 0x4, RZ ;  /* 0x0000000400257824 */ /* 0x000fe200078e00ff */
[----:B------:R-:W-:Y:S01]  /*4510*/  SHF.L.U64.HI R87, R16, 0x2, R87 ;  /* 0x0000000210577819 */ /* 0x000fe20000010257 */
[----:B------:R-:W-:Y:S01]  /*4520*/  IMAD.SHL.U32 R16, R14, 0x4, RZ ;  /* 0x000000040e107824 */ /* 0x000fe200078e00ff */
[CC--:B--2---:R-:W-:Y:S01]  /*4530*/  IADD3 R149, P4, R148.reuse, R221.reuse, RZ ;  /* 0x000000dd94957210 */ /* 0x0c4fe20007f9e0ff */
[----:B------:R-:W-:Y:S01]  /*4540*/  STL [R1+0x178], R151 ;  /* 0x0001789701007387 */ /* 0x000fe20000100800 */
[----:B------:R-:W-:Y:S01]  /*4550*/  SHF.R.S32.HI R85, RZ, 0x1f, R12 ;  /* 0x0000001fff557819 */ /* 0x000fe2000001140c */
[----:B---3--:R-:W-:Y:S01]  /*4560*/  IMAD.X R150, R147, 0x1, R223, P1 ;  /* 0x0000000193967824 */ /* 0x008fe200008e06df */
[-C--:B------:R-:W-:Y:S01]  /*4570*/  IADD3 R147, P1, R148, R222.reuse, RZ ;  /* 0x000000de94937210 */ /* 0x080fe20007f3e0ff */
[----:B------:R1:W-:Y:S01]  /*4580*/  STL [R1+0x15c], R149 ;  /* 0x00015c9501007387 */ /* 0x0003e20000100800 */
[----:B------:R-:W-:Y:S01]  /*4590*/  SHF.L.U64.HI R85, R12, 0x2, R85 ;  /* 0x000000020c557819 */ /* 0x000fe20000010255 */
[----:B------:R-:W-:Y:S01]  /*45a0*/  CS2R R72, SRZ ;  /* 0x0000000000487805 */ /* 0x000fe2000001ff00 */
[----:B------:R-:W-:Y:S01]  /*45b0*/  SHF.R.S32.HI R70, RZ, 0x1f, R69 ;  /* 0x0000001fff467819 */ /* 0x000fe20000011445 */
[----:B------:R-:W-:Y:S01]  /*45c0*/  STL [R1+0x170], R150 ;  /* 0x0001709601007387 */ /* 0x000fe20000100800 */
[----:B------:R-:W-:Y:S01]  /*45d0*/  SHF.R.S32.HI R9, RZ, 0x1f, R36 ;  /* 0x0000001fff097819 */ /* 0x000fe20000011424 */
[----:B------:R-:W-:Y:S01]  /*45e0*/  CS2R R74, SRZ ;  /* 0x00000000004a7805 */ /* 0x000fe2000001ff00 */
[----:B------:R-:W-:Y:S01]  /*45f0*/  SHF.L.U64.HI R70, R69, 0x2, R70 ;  /* 0x0000000245467819 */ /* 0x000fe20000010246 */
[----:B------:R2:W-:Y:S01]  /*4600*/  STL [R1+0x154], R147 ;  /* 0x0001549301007387 */ /* 0x0005e20000100800 */
[----:B------:R-:W-:Y:S01]  /*4610*/  SHF.L.U64.HI R38, R36, 0x2, R9 ;  /* 0x0000000224267819 */ /* 0x000fe20000010209 */
[--C-:B-1----:R-:W-:Y:S01]  /*4620*/  IMAD.X R149, R145, 0x1, R224.reuse, P6 ;  /* 0x0000000191957824 */ /* 0x102fe200030e06e0 */
[CC--:B------:R-:W-:Y:S01]  /*4630*/  IADD3 R148, P6, R146.reuse, R221.reuse, RZ ;  /* 0x000000dd92947210 */ /* 0x0c0fe20007fde0ff */
[----:B------:R-:W-:Y:S01]  /*4640*/  IMAD.SHL.U32 R69, R13, 0x4, RZ ;  /* 0x000000040d457824 */ /* 0x000fe200078e00ff */
[----:B------:R-:W-:Y:S01]  /*4650*/  SHF.R.S32.HI R12, RZ, 0x1f, R15 ;  /* 0x0000001fff0c7819 */ /* 0x000fe2000001140f */
[----:B------:R-:W-:Y:S01]  /*4660*/  CS2R R96, SRZ ;  /* 0x0000000000607805 */ /* 0x000fe2000001ff00 */
[----:B------:R-:W-:Y:S01]  /*4670*/  STL [R1+0x168], R149 ;  /* 0x0001689501007387 */ /* 0x000fe20000100800 */
[----:B------:R-:W-:Y:S01]  /*4680*/  SHF.R.S32.HI R10, RZ, 0x1f, R13 ;  /* 0x0000001fff0a7819 */ /* 0x000fe2000001140d */
[----:B------:R-:W-:Y:S01]  /*4690*/  CS2R R98, SRZ ;  /* 0x0000000000627805 */ /* 0x000fe2000001ff00 */
[----:B--2---:R-:W-:Y:S01]  /*46a0*/  IMAD.X R147, R145, 0x1, R223, P5 ;  /* 0x0000000191937824 */ /* 0x004fe200028e06df */
[-C--:B------:R-:W-:Y:S01]  /*46b0*/  IADD3 R146, P5, R146, R222.reuse, RZ ;  /* 0x000000de92927210 */ /* 0x080fe20007fbe0ff */
[----:B------:R-:W-:Y:S01]  /*46c0*/  IMAD.X R145, R143, 0x1, R224, P4 ;  /* 0x000000018f917824 */ /* 0x000fe200020e06e0 */
[----:B------:R-:W-:Y:S01]  /*46d0*/  STL [R1+0x14c], R148 ;  /* 0x00014c9401007387 */ /* 0x000fe20000100800 */
[----:B------:R-:W-:Y:S01]  /*46e0*/  SHF.L.U64.HI R36, R15, 0x2, R12 ;  /* 0x000000020f247819 */ /* 0x000fe2000001020c */
[----:B------:R-:W-:Y:S01]  /*46f0*/  IMAD.SHL.U32 R12, R6, 0x4, RZ ;  /* 0x00000004060c7824 */ /* 0x000fe200078e00ff */
[----:B------:R-:W-:Y:S01]  /*4700*/  SHF.R.S32.HI R15, RZ, 0x1f, R68 ;  /* 0x0000001fff0f7819 */ /* 0x000fe20000011444 */
[----:B------:R1:W-:Y:S01]  /*4710*/  STL [R1+0x160], R147 ;  /* 0x0001609301007387 */ /* 0x0003e20000100800 */
[----:B------:R-:W-:Y:S01]  /*4720*/  SHF.L.U64.HI R17, R13, 0x2, R10 ;  /* 0x000000020d117819 */ /* 0x000fe2000001020a */
[----:B------:R-:W-:Y:S01]  /*4730*/  CS2R R108, SRZ ;  /* 0x00000000006c7805 */ /* 0x000fe2000001ff00 */
[C---:B------:R-:W-:Y:S01]  /*4740*/  SHF.L.U64.HI R15, R68.reuse, 0x2, R15 ;  /* 0x00000002440f7819 */ /* 0x040fe2000001020f */
[----:B------:R2:W-:Y:S01]  /*4750*/  STL [R1+0x144], R146 ;  /* 0x0001449201007387 */ /* 0x0005e20000100800 */
[----:B------:R-:W-:Y:S01]  /*4760*/  IMAD.SHL.U32 R68, R68, 0x4, RZ ;  /* 0x0000000444447824 */ /* 0x000fe200078e00ff */
[----:B------:R-:W-:Y:S01]  /*4770*/  SHF.R.S32.HI R10, RZ, 0x1f, R19 ;  /* 0x0000001fff0a7819 */ /* 0x000fe20000011413 */
[----:B------:R-:W-:Y:S01]  /*4780*/  CS2R R110, SRZ ;  /* 0x00000000006e7805 */ /* 0x000fe2000001ff00 */
[----:B------:R3:W-:Y:S01]  /*4790*/  STL [R1+0x158], R145 ;  /* 0x0001589101007387 */ /* 0x0007e20000100800 */
[----:B------:R-:W-:Y:S01]  /*47a0*/  SHF.R.S32.HI R22, RZ, 0x1f, R233 ;  /* 0x0000001fff167819 */ /* 0x000fe200000114e9 */
[----:B------:R-:W-:Y:S01]  /*47b0*/  CS2R R132, SRZ ;  /* 0x0000000000847805 */ /* 0x000fe2000001ff00 */
[-C--:B-1----:R-:W-:Y:S01]  /*47c0*/  IADD3 R147, P4, R144, R221.reuse, RZ ;  /* 0x000000dd90937210 */ /* 0x082fe20007f9e0ff */
[----:B------:R-:W-:Y:S01]  /*47d0*/  CS2R R134, SRZ ;  /* 0x0000000000867805 */ /* 0x000fe2000001ff00 */
[----:B------:R-:W-:Y:S01]  /*47e0*/  SHF.L.U64.HI R11, R19, 0x2, R10 ;  /* 0x00000002130b7819 */ /* 0x000fe2000001020a */
[--C-:B--2---:R-:W-:Y:S01]  /*47f0*/  IMAD.X R146, R143, 0x1, R223.reuse, P1 ;  /* 0x000000018f927824 */ /* 0x104fe200008e06df */
[----:B------:R-:W-:Y:S01]  /*4800*/  SHF.L.U64.HI R233, R233, 0x2, R22 ;  /* 0x00000002e9e97819 */ /* 0x000fe20000010216 */
[----:B------:R-:W-:Y:S01]  /*4810*/  IMAD.X R143, R140, 0x1, R224, P6 ;  /* 0x000000018c8f7824 */ /* 0x000fe200030e06e0 */
[----:B------:R-:W-:Y:S01]  /*4820*/  STL [R1+0x13c], R147 ;  /* 0x00013c9301007387 */ /* 0x000fe20000100800 */
[----:B---3--:R-:W-:Y:S01]  /*4830*/  IADD3 R145, P1, R144, R222, RZ ;  /* 0x000000de90917210 */ /* 0x008fe20007f3e0ff */
[----:B------:R-:W-:Y:S01]  /*4840*/  IMAD.X R140, R140, 0x1, R223, P5 ;  /* 0x000000018c8c7824 */ /* 0x000fe200028e06df */
[-C--:B------:R-:W-:Y:S01]  /*4850*/  IADD3 R144, P6, R142, R221.reuse, RZ ;  /* 0x000000dd8e907210 */ /* 0x080fe20007fde0ff */
[----:B------:R-:W-:Y:S01]  /*4860*/  STL [R1+0x150], R146 ;  /* 0x0001509201007387 */ /* 0x000fe20000100800 */
[----:B------:R-:W-:Y:S01]  /*4870*/  IMAD.SHL.U32 R19, R19, 0x4, RZ ;  /* 0x0000000413137824 */ /* 0x000fe200078e00ff */
[C---:B------:R-:W-:Y:S01]  /*4880*/  LOP3.LUT R22, R181.reuse, 0x1c, RZ, 0xc0, !PT ;  /* 0x0000001cb5167812 */ /* 0x040fe200078ec0ff */
[----:B------:R-:W-:Y:S01]  /*4890*/  CS2R R176, SRZ ;  /* 0x0000000000b07805 */ /* 0x000fe2000001ff00 */
[----:B------:R-:W-:Y:S01]  /*48a0*/  STL [R1+0x134], R145 ;  /* 0x0001349101007387 */ /* 0x000fe20000100800 */
[----:B------:R-:W-:Y:S01]  /*48b0*/  LOP3.LUT R21, R181, 0x3, RZ, 0xc0, !PT ;  /* 0x00000003b5157812 */ /* 0x000fe200078ec0ff */
[----:B------:R-:W-:Y:S01]  /*48c0*/  CS2R R178, SRZ ;  /* 0x0000000000b27805 */ /* 0x000fe2000001ff00 */
[----:B------:R-:W-:Y:S01]  /*48d0*/  SHF.R.S32.HI R13, RZ, 0x1f, R14 ;  /* 0x0000001fff0d7819 */ /* 0x000fe2000001140e */
[----:B------:R1:W-:Y:S01]  /*48e0*/  STL [R1+0x148], R143 ;  /* 0x0001488f01007387 */ /* 0x0003e20000100800 */
[----:B------:R-:W-:Y:S01]  /*48f0*/  IMAD R22, R27, 0x2, R22 ;  /* 0x000000021b167824 */ /* 0x000fe200078e0216 */
[----:B------:R-:W-:Y:S01]  /*4900*/  SHF.R.S32.HI R9, RZ, 0x1f, R8 ;  /* 0x0000001fff097819 */ /* 0x000fe20000011408 */
[----:B------:R-:W-:Y:S01]  /*4910*/  IMAD R21, R21, 0x820, RZ ;  /* 0x0000082015157824 */ /* 0x000fe200078e02ff */
[----:B------:R-:W-:Y:S01]  /*4920*/  STL [R1+0x12c], R144 ;  /* 0x00012c9001007387 */ /* 0x000fe20000100800 */
[----:B------:R-:W-:Y:S01]  /*4930*/  SHF.L.U64.HI R10, R14, 0x2, R13 ;  /* 0x000000020e0a7819 */ /* 0x000fe2000001020d */
[----:B------:R-:W-:Y:S01]  /*4940*/  IMAD.SHL.U32 R13, R8, 0x4, RZ ;  /* 0x00000004080d7824 */ /* 0x000fe200078e00ff */
[----:B------:R-:W-:Y:S01]  /*4950*/  SHF.R.S32.HI R14, RZ, 0x1f, R5 ;  /* 0x0000001fff0e7819 */ /* 0x000fe20000011405 */
[----:B------:R2:W-:Y:S01]  /*4960*/  STL [R1+0x140], R140 ;  /* 0x0001408c01007387 */ /* 0x0005e20000100800 */
[----:B------:R-:W-:Y:S01]  /*4970*/  LOP3.LUT R226, R21, R22, RZ, 0x3c, !PT ;  /* 0x0000001615e27212 */ /* 0x000fe200078e3cff */
[----:B------:R-:W-:Y:S01]  /*4980*/  CS2R R56, SRZ ;  /* 0x0000000000387805 */ /* 0x000fe2000001ff00 */
[-C--:B-1----:R-:W-:Y:S01]  /*4990*/  IADD3 R143, P5, R142, R222.reuse, RZ ;  /* 0x000000de8e8f7210 */ /* 0x082fe20007fbe0ff */
[C---:B------:R-:W-:Y:S01]  /*49a0*/  IMAD.X R142, R138.reuse, 0x1, R224, P4 ;  /* 0x000000018a8e7824 */ /* 0x040fe200020e06e0 */
[----:B------:R-:W-:Y:S01]  /*49b0*/  SHF.R.S32.HI R21, RZ, 0x1f, R6 ;  /* 0x0000001fff157819 */ /* 0x000fe20000011406 */
[----:B------:R-:W-:Y:S01]  /*49c0*/  IMAD.X R138, R138, 0x1, R223, P1 ;  /* 0x000000018a8a7824 */ /* 0x000fe200008e06df */
[----:B------:R-:W-:Y:S01]  /*49d0*/  SHF.L.U64.HI R9, R8, 0x2, R9 ;  /* 0x0000000208097819 */ /* 0x000fe20000010209 */
[----:B------:R-:W-:Y:S01]  /*49e0*/  STL [R1+0x124], R143 ;  /* 0x0001248f01007387 */ /* 0x000fe20000100800 */
[----:B------:R-:W-:Y:S01]  /*49f0*/  SHF.L.U64.HI R8, R6, 0x2, R21 ;  /* 0x0000000206087819 */ /* 0x000fe20000010215 */
[----:B------:R-:W-:Y:S01]  /*4a00*/  CS2R R58, SRZ ;  /* 0x00000000003a7805 */ /* 0x000fe2000001ff00 */
[CC--:B--2---:R-:W-:Y:S01]  /*4a10*/  IADD3 R140, P4, R139.reuse, R221.reuse, RZ ;  /* 0x000000dd8b8c7210 */ /* 0x0c4fe20007f9e0ff */
[----:B------:R-:W-:Y:S01]  /*4a20*/  STL [R1+0x138], R142 ;  /* 0x0001388e01007387 */ /* 0x000fe20000100800 */
[-C--:B------:R-:W-:Y:S01]  /*4a30*/  IADD3 R139, P1, R139, R222.reuse, RZ ;  /* 0x000000de8b8b7210 */ /* 0x080fe20007f3e0ff */
[----:B------:R-:W-:Y:S01]  /*4a40*/  CS2R R40, SRZ ;  /* 0x0000000000287805 */ /* 0x000fe2000001ff00 */
[C---:B------:R-:W-:Y:S01]  /*4a50*/  SHF.L.U64.HI R6, R5.reuse, 0x2, R14 ;  /* 0x0000000205067819 */ /* 0x040fe2000001020e */
[----:B------:R1:W-:Y:S01]  /*4a60*/  STL [R1+0x11c], R140 ;  /* 0x00011c8c01007387 */ /* 0x0003e20000100800 */
[----:B------:R-:W-:Y:S01]  /*4a70*/  IMAD.SHL.U32 R14, R5, 0x4, RZ ;  /* 0x00000004050e7824 */ /* 0x000fe200078e00ff */
[----:B------:R-:W-:Y:S01]  /*4a80*/  LOP3.LUT R23, R181, 0x7, RZ, 0xc0, !PT ;  /* 0x00000007b5177812 */ /* 0x000fe200078ec0ff */
[----:B------:R-:W-:Y:S01]  /*4a90*/  CS2R R42, SRZ ;  /* 0x00000000002a7805 */ /* 0x000fe2000001ff00 */
[----:B------:R2:W-:Y:S01]  /*4aa0*/  STL [R1+0x130], R138 ;  /* 0x0001308a01007387 */ /* 0x0005e20000100800 */
[----:B------:R-:W-:Y:S01]  /*4ab0*/  SHF.R.S32.HI R21, RZ, 0x1f, R2 ;  /* 0x0000001fff157819 */ /* 0x000fe20000011402 */
[----:B------:R-:W-:Y:S01]  /*4ac0*/  CS2R R52, SRZ ;  /* 0x0000000000347805 */ /* 0x000fe2000001ff00 */
[----:B------:R-:W-:Y:S01]  /*4ad0*/  IMAD R23, R23, 0x90, RZ ;  /* 0x0000009017177824 */ /* 0x000fe200078e02ff */
[----:B------:R3:W-:Y:S01]  /*4ae0*/  STL [R1+0x114], R139 ;  /* 0x0001148b01007387 */ /* 0x0007e20000100800 */
[----:B------:R-:W-:Y:S01]  /*4af0*/  SHF.L.U64.HI R5, R2, 0x2, R21 ;  /* 0x0000000202057819 */ /* 0x000fe20000010215 */
[C---:B-1----:R-:W-:Y:S01]  /*4b00*/  IMAD.X R140, R136.reuse, 0x1, R224, P6 ;  /* 0x00000001888c7824 */ /* 0x042fe200030e06e0 */
[----:B------:R-:W-:Y:S01]  /*4b10*/  SHF.R.S32.HI R20, RZ, 0x1f, R141 ;  /* 0x0000001fff147819 */ /* 0x000fe2000001148d */
[----:B------:R-:W-:Y:S01]  /*4b20*/  CS2R R54, SRZ ;  /* 0x0000000000367805 */ /* 0x000fe2000001ff00 */
[----:B------:R-:W-:Y:S01]  /*4b30*/  LOP3.LUT R228, R23, 0x30, R228, 0x78, !PT ;  /* 0x0000003017e47812 */ /* 0x000fe200078e78e4 */
[----:B------:R-:W-:Y:S01]  /*4b40*/  CS2R R76, SRZ ;  /* 0x00000000004c7805 */ /* 0x000fe2000001ff00 */
        /* <DEDUP_REMOVED lines=8> */
[C---:B------:R-:W-:Y:S01]  /*4bd0*/  SHF.L.U64.HI R249, R141.reuse, 0x2, R20 ;  /* 0x000000028df97819 */ /* 0x040fe20000010214 */
[----:B------:R-:W-:Y:S01]  /*4be0*/  STL [R1+0x120], R139 ;  /* 0x0001208b01007387 */ /* 0x000fe20000100800 */
[----:B------:R-:W-:Y:S01]  /*4bf0*/  SHF.R.S32.HI R21, RZ, 0x1f, R4 ;  /* 0x0000001fff157819 */ /* 0x000fe20000011404 */
[----:B------:R-:W-:Y:S01]  /*4c00*/  IMAD.SHL.U32 R141, R141, 0x4, RZ ;  /* 0x000000048d8d7824 */ /* 0x000fe200078e00ff */
[----:B------:R-:W-:Y:S01]  /*4c10*/  SHF.R.S32.HI R241, RZ, 0x1f, R174 ;  /* 0x0000001ffff17819 */ /* 0x000fe200000114ae */
[----:B------:R2:W-:Y:S01]  /*4c20*/  STL [R1+0x104], R136 ;  /* 0x0001048801007387 */ /* 0x0005e20000100800 */
[----:B------:R-:W-:Y:S01]  /*4c30*/  SHF.R.S32.HI R26, RZ, 0x1f, R205 ;  /* 0x0000001fff1a7819 */ /* 0x000fe200000114cd */
[--C-:B-1----:R-:W-:Y:S01]  /*4c40*/  IMAD.X R138, R114, 0x1, R224.reuse, P4 ;  /* 0x00000001728a7824 */ /* 0x102fe200020e06e0 */
[-C--:B------:R-:W-:Y:S01]  /*4c50*/  IADD3 R137, P4, R115, R221.reuse, RZ ;  /* 0x000000dd73897210 */ /* 0x080fe20007f9e0ff */
[----:B------:R-:W-:Y:S01]  /*4c60*/  CS2R R88, SRZ ;  /* 0x0000000000587805 */ /* 0x000fe2000001ff00 */
[----:B------:R-:W-:Y:S01]  /*4c70*/  LEA R206, P0, R205, UR5, 0x2 ;  /* 0x00000005cdce7c11 */ /* 0x000fe2000f8010ff */
[----:B------:R-:W-:Y:S01]  /*4c80*/  CS2R R90, SRZ ;  /* 0x00000000005a7805 */ /* 0x000fe2000001ff00 */
[----:B------:R-:W-:Y:S01]  /*4c90*/  STL [R1+0x118], R138 ;  /* 0x0001188a01007387 */ /* 0x000fe20000100800 */
[----:B------:R-:W-:Y:S01]  /*4ca0*/  SHF.L.U64.HI R0, R4, 0x2, R21 ;  /* 0x0000000204007819 */ /* 0x000fe20000010215 */
[----:B------:R-:W-:Y:S01]  /*4cb0*/  CS2R R160, SRZ ;  /* 0x0000000000a07805 */ /* 0x000fe2000001ff00 */
[----:B--2---:R-:W-:Y:S01]  /*4cc0*/  IMAD.X R136, R114, 0x1, R223, P1 ;  /* 0x0000000172887824 */ /* 0x004fe200008e06df */
[-C--:B------:R-:W-:Y:S01]  /*4cd0*/  IADD3 R115, P1, R115, R222.reuse, RZ ;  /* 0x000000de73737210 */ /* 0x080fe20007f3e0ff */
[----:B------:R-:W-:Y:S01]  /*4ce0*/  IMAD.X R114, R103, 0x1, R224, P6 ;  /* 0x0000000167727824 */ /* 0x000fe200030e06e0 */
[----:B------:R-:W-:Y:S01]  /*4cf0*/  STL [R1+0xfc], R137 ;  /* 0x0000fc8901007387 */ /* 0x000fe20000100800 */
[C---:B------:R-:W-:Y:S01]  /*4d00*/  SHF.L.U64.HI R241, R174.reuse, 0x2, R241 ;  /* 0x00000002aef17819 */ /* 0x040fe200000102f1 */
[----:B------:R-:W-:Y:S01]  /*4d10*/  IMAD.SHL.U32 R174, R174, 0x4, RZ ;  /* 0x00000004aeae7824 */ /* 0x000fe200078e00ff */
[----:B------:R-:W-:Y:S01]  /*4d20*/  SHF.R.S32.HI R4, RZ, 0x1f, R175 ;  /* 0x0000001fff047819 */ /* 0x000fe200000114af */
[----:B------:R1:W-:Y:S01]  /*4d30*/  STL [R1+0x110], R136 ;  /* 0x0001108801007387 */ /* 0x0003e20000100800 */
[----:B------:R-:W-:Y:S01]  /*4d40*/  SHF.R.S32.HI R245, RZ, 0x1f, R234 ;  /* 0x0000001ffff57819 */ /* 0x000fe200000114ea */
[----:B------:R-:W-:Y:S01]  /*4d50*/  CS2R R162, SRZ ;  /* 0x0000000000a27805 */ /* 0x000fe2000001ff00 */
[----:B------:R-:W-:Y:S01]  /*4d60*/  SHF.R.S32.HI R22, RZ, 0x1f, R209 ;  /* 0x0000001fff167819 */ /* 0x000fe200000114d1 */
[----:B------:R2:W-:Y:S01]  /*4d70*/  STL [R1+0xf4], R115 ;  /* 0x0000f47301007387 */ /* 0x0005e20000100800 */
[----:B------:R-:W-:Y:S01]  /*4d80*/  LEA R210, P2, R209, UR5, 0x2 ;  /* 0x00000005d1d27c11 */ /* 0x000fe2000f8410ff */
[----:B------:R-:W-:Y:S01]  /*4d90*/  CS2R R128, SRZ ;  /* 0x0000000000807805 */ /* 0x000fe2000001ff00 */
[----:B------:R-:W-:Y:S01]  /*4da0*/  LEA.HI.X R205, R205, UR10, R26, 0x2, P0 ;  /* 0x0000000acdcd7c11 */ /* 0x000fe200080f141a */
[----:B------:R3:W-:Y:S01]  /*4db0*/  STL [R1+0x108], R114 ;  /* 0x0001087201007387 */ /* 0x0007e20000100800 */
[----:B------:R-:W-:Y:S01]  /*4dc0*/  SHF.R.S32.HI R26, RZ, 0x1f, R213 ;  /* 0x0000001fff1a7819 */ /* 0x000fe200000114d5 */
[----:B------:R-:W-:Y:S01]  /*4dd0*/  CS2R R130, SRZ ;  /* 0x0000000000827805 */ /* 0x000fe2000001ff00 */
[-C--:B-1----:R-:W-:Y:S01]  /*4de0*/  IADD3 R136, P6, R113, R221.reuse, RZ ;  /* 0x000000dd71887210 */ /* 0x082fe20007fde0ff */
[----:B------:R-:W-:Y:S01]  /*4df0*/  CS2R R120, SRZ ;  /* 0x0000000000787805 */ /* 0x000fe2000001ff00 */
[----:B------:R-:W-:Y:S01]  /*4e00*/  LEA R214, P0, R213, UR5, 0x2 ;  /* 0x00000005d5d67c11 */ /* 0x000fe2000f8010ff */
[--C-:B--2---:R-:W-:Y:S01]  /*4e10*/  IMAD.X R115, R103, 0x1, R223.reuse, P5 ;  /* 0x0000000167737824 */ /* 0x104fe200028e06df */
[----:B------:R-:W-:Y:S01]  /*4e20*/  SHF.L.U64.HI R237, R175, 0x2, R4 ;  /* 0x00000002afed7819 */ /* 0x000fe20000010204 */
[----:B------:R-:W-:Y:S01]  /*4e30*/  IMAD.X R103, R101, 0x1, R224, P4 ;  /* 0x0000000165677824 */ /* 0x000fe200020e06e0 */
[----:B------:R-:W-:Y:S01]  /*4e40*/  STL [R1+0xec], R136 ;  /* 0x0000ec8801007387 */ /* 0x000fe20000100800 */
[-C--:B---3--:R-:W-:Y:S01]  /*4e50*/  IADD3 R114, P5, R113, R222.reuse, RZ ;  /* 0x000000de71727210 */ /* 0x088fe20007fbe0ff */
[----:B------:R-:W-:Y:S01]  /*4e60*/  IMAD.X R101, R101, 0x1, R223, P1 ;  /* 0x0000000165657824 */ /* 0x000fe200008e06df */
[-C--:B------:R-:W-:Y:S01]  /*4e70*/  IADD3 R113, P4, R102, R221.reuse, RZ ;  /* 0x000000dd66717210 */ /* 0x080fe20007f9e0ff */
[----:B------:R-:W-:Y:S01]  /*4e80*/  STL [R1+0x100], R115 ;  /* 0x0001007301007387 */ /* 0x000fe20000100800 */
[----:B------:R-:W-:Y:S01]  /*4e90*/  SHF.L.U64.HI R245, R234, 0x2, R245 ;  /* 0x00000002eaf57819 */ /* 0x000fe200000102f5 */
[----:B------:R-:W-:Y:S01]  /*4ea0*/  IMAD.SHL.U32 R175, R175, 0x4, RZ ;  /* 0x00000004afaf7824 */ /* 0x000fe200078e00ff */
[----:B------:R-:W-:Y:S01]  /*4eb0*/  LEA.HI.X R209, R209, UR10, R22, 0x2, P2 ;  /* 0x0000000ad1d17c11 */ /* 0x000fe200090f1416 */
[----:B------:R-:W-:Y:S01]  /*4ec0*/  STL [R1+0xe4], R114 ;  /* 0x0000e47201007387 */ /* 0x000fe20000100800 */
[----:B------:R-:W-:Y:S01]  /*4ed0*/  SHF.R.S32.HI R22, RZ, 0x1f, R217 ;  /* 0x0000001fff167819 */ /* 0x000fe200000114d9 */
[----:B------:R-:W-:Y:S01]  /*4ee0*/  CS2R R122, SRZ ;  /* 0x00000000007a7805 */ /* 0x000fe2000001ff00 */
[----:B------:R-:W-:Y:S01]  /*4ef0*/  LEA R218, P2, R217, UR5, 0x2 ;  /* 0x00000005d9da7c11 */ /* 0x000fe2000f8410ff */
[----:B------:R1:W-:Y:S01]  /*4f00*/  STL [R1+0xf8], R103 ;  /* 0x0000f86701007387 */ /* 0x0003e20000100800 */
[----:B------:R-:W-:Y:S01]  /*4f10*/  LEA.HI.X R213, R213, UR10, R26, 0x2, P0 ;  /* 0x0000000ad5d57c11 */ /* 0x000fe200080f141a */
[----:B------:R-:W-:Y:S01]  /*4f20*/  CS2R R20, SRZ ;  /* 0x0000000000147805 */ /* 0x000fe2000001ff00 */
[----:B------:R-:W-:Y:S01]  /*4f30*/  SHF.R.S32.HI R112, RZ, 0x1f, R180 ;  /* 0x0000001fff707819 */ /* 0x000fe200000114b4 */
[----:B------:R-:W-:Y:S01]  /*4f40*/  STL [R1+0xdc], R113 ;  /* 0x0000dc7101007387 */ /* 0x000fe20000100800 */
[----:B------:R-:W-:Y:S01]  /*4f50*/  LEA R4, P0, R180, c[0x0][0x160], 0x3 ;  /* 0x00005800b4047a11 */ /* 0x000fe200078018ff */
[----:B------:R-:W-:Y:S01]  /*4f60*/  CS2R R26, SRZ ;  /* 0x00000000001a7805 */ /* 0x000fe2000001ff00 */
[----:B------:R-:W-:Y:S01]  /*4f70*/  LEA.HI.X R217, R217, UR10, R22, 0x2, P2 ;  /* 0x0000000ad9d97c11 */ /* 0x000fe200090f1416 */
[----:B------:R2:W-:Y:S01]  /*4f80*/  STL [R1+0xf0], R101 ;  /* 0x0000f06501007387 */ /* 0x0005e20000100800 */
[-C--:B------:R-:W-:Y:S01]  /*4f90*/  IADD3 R236, P3, R234, R221.reuse, RZ ;  /* 0x000000ddeaec7210 */ /* 0x080fe20007f7e0ff */
[----:B------:R-:W-:Y:S01]  /*4fa0*/  CS2R R22, SRZ ;  /* 0x0000000000167805 */ /* 0x000fe2000001ff00 */
[-C--:B-1----:R-:W-:Y:S01]  /*4fb0*/  IADD3 R103, P1, R102, R222.reuse, RZ ;  /* 0x000000de66677210 */ /* 0x082fe20007f3e0ff */
[C---:B------:R-:W-:Y:S01]  /*4fc0*/  IMAD.X R102, R87.reuse, 0x1, R224, P6 ;  /* 0x0000000157667824 */ /* 0x040fe200030e06e0 */
[-C--:B------:R-:W-:Y:S01]  /*4fd0*/  IADD3 R234, P2, R234, R222.reuse, RZ ;  /* 0x000000deeaea7210 */ /* 0x080fe20007f5e0ff */
[--C-:B------:R-:W-:Y:S01]  /*4fe0*/  IMAD.X R87, R87, 0x1, R223.reuse, P5 ;  /* 0x0000000157577824 */ /* 0x100fe200028e06df */
[----:B------:R-:W-:Y:S01]  /*4ff0*/  SHF.R.S32.HI R25, RZ, 0x1f, R200 ;  /* 0x0000001fff197819 */ /* 0x000fe200000114c8 */
[----:B------:R-:W-:Y:S01]  /*5000*/  STL [R1+0xd4], R103 ;  /* 0x0000d46701007387 */ /* 0x000fe20000100800 */
[C-C-:B------:R-:W-:Y:S01]  /*5010*/  IMAD.X R235, R233.reuse, 0x1, R224.reuse, P3 ;  /* 0x00000001e9eb7824 */ /* 0x140fe200018e06e0 */
[CC--:B--2---:R-:W-:Y:S01]  /*5020*/  IADD3 R101, P6, R100.reuse, R221.reuse, RZ ;  /* 0x000000dd64657210 */ /* 0x0c4fe20007fde0ff */
[----:B------:R-:W-:Y:S01]  /*5030*/  IMAD.X R233, R233, 0x1, R223, P2 ;  /* 0x00000001e9e97824 */ /* 0x000fe200010e06df */
[-C--:B------:R-:W-:Y:S01]  /*5040*/  IADD3 R100, P5, R100, R222.reuse, RZ ;  /* 0x000000de64647210 */ /* 0x080fe20007fbe0ff */
[----:B------:R-:W-:Y:S01]  /*5050*/  STL [R1+0xe8], R102 ;  /* 0x0000e86601007387 */ /* 0x000fe20000100800 */
[----:B------:R-:W-:Y:S01]  /*5060*/  SHF.R.S32.HI R227, RZ, 0x5, R227 ;  /* 0x00000005ffe37819 */ /* 0x000fe200000114e3 */
[----:B------:R-:W-:Y:S01]  /*5070*/  CS2R R64, SRZ ;  /* 0x0000000000407805 */ /* 0x000fe2000001ff00 */
[----:B------:R-:W-:Y:S01]  /*5080*/  IADD3 R214, P3, R214, c[0x0][0x168], RZ ;  /* 0x00005a00d6d67a10 */ /* 0x000fe20007f7e0ff */
[----:B------:R1:W-:Y:S01]  /*5090*/  STL [R1+0xcc], R101 ;  /* 0x0000cc6501007387 */ /* 0x0003e20000100800 */
[----:B------:R-:W-:Y:S01]  /*50a0*/  IADD3 R216, P2, R216, c[0x0][0x168], RZ ;  /* 0x00005a00d8d87a10 */ /* 0x000fe20007f5e0ff */
[----:B------:R-:W-:Y:S01]  /*50b0*/  CS2R R66, SRZ ;  /* 0x0000000000427805 */ /* 0x000fe2000001ff00 */
[----:B------:R-:W-:Y:S01]  /*50c0*/  SHF.L.U64.HI R200, R200, 0x2, R25 ;  /* 0x00000002c8c87819 */ /* 0x000fe20000010219 */
[----:B------:R2:W-:Y:S01]  /*50d0*/  STL [R1+0xe0], R87 ;  /* 0x0000e05701007387 */ /* 0x0005e20000100800 */
[----:B------:R-:W-:Y:S01]  /*50e0*/  CS2R R24, SRZ ;  /* 0x0000000000187805 */ /* 0x000fe2000001ff00 */
[----:B------:R-:W-:Y:S01]  /*50f0*/  CS2R R80, SRZ ;  /* 0x0000000000507805 */ /* 0x000fe2000001ff00 */
[----:B------:R-:W-:Y:S01]  /*5100*/  CS2R R82, SRZ ;  /* 0x0000000000527805 */ /* 0x000fe2000001ff00 */
[----:B------:R3:W-:Y:S01]  /*5110*/  STL [R1+0xc4], R100 ;  /* 0x0000c46401007387 */ /* 0x0007e20000100800 */
[----:B------:R-:W-:Y:S01]  /*5120*/  CS2R R92, SRZ ;  /* 0x00000000005c7805 */ /* 0x000fe2000001ff00 */
[C-C-:B-1----:R-:W-:Y:S01]  /*5130*/  IMAD.X R101, R85.reuse, 0x1, R224.reuse, P4 ;  /* 0x0000000155657824 */ /* 0x142fe200020e06e0 */
[----:B------:R-:W-:Y:S01]  /*5140*/  CS2R R94, SRZ ;  /* 0x00000000005e7805 */ /* 0x000fe2000001ff00 */
[----:B------:R-:W-:Y:S01]  /*5150*/  CS2R R104, SRZ ;  /* 0x0000000000687805 */ /* 0x000fe2000001ff00 */
[----:B------:R-:W-:Y:S01]  /*5160*/  CS2R R106, SRZ ;  /* 0x00000000006a7805 */ /* 0x000fe2000001ff00 */
[CC--:B--2---:R-:W-:Y:S01]  /*5170*/  IADD3 R87, P4, R86.reuse, R221.reuse, RZ ;  /* 0x000000dd56577210 */ /* 0x0c4fe20007f9e0ff */
[----:B------:R-:W-:Y:S01]  /*5180*/  STL [R1+0xd8], R101 ;  /* 0x0000d86501007387 */ /* 0x000fe20000100800 */
[----:B------:R-:W-:Y:S01]  /*5190*/  CS2R R124, SRZ ;  /* 0x00000000007c7805 */ /* 0x000fe2000001ff00 */
[----:B------:R-:W-:Y:S01]  /*51a0*/  CS2R R126, SRZ ;  /* 0x00000000007e7805 */ /* 0x000fe2000001ff00 */
[--C-:B---3--:R-:W-:Y:S01]  /*51b0*/  IMAD.X R100, R85, 0x1, R223.reuse, P1 ;  /* 0x0000000155647824 */ /* 0x108fe200008e06df */
[-C--:B------:R-:W-:Y:S01]  /*51c0*/  IADD3 R85, P1, R86, R222.reuse, RZ ;  /* 0x000000de56557210 */ /* 0x080fe20007f3e0ff */
[----:B------:R1:W-:Y:S01]  /*51d0*/  STL [R1+0xbc], R87 ;  /* 0x0000bc5701007387 */ /* 0x0003e20000100800 */
[----:B------:R-:W-:Y:S01]  /*51e0*/  CS2R R116, SRZ ;  /* 0x0000000000747805 */ /* 0x000fe2000001ff00 */
[----:B------:R-:W-:Y:S01]  /*51f0*/  CS2R R118, SRZ ;  /* 0x0000000000767805 */ /* 0x000fe2000001ff00 */
[----:B------:R-:W-:Y:S01]  /*5200*/  CS2R R184, SRZ ;  /* 0x0000000000b87805 */ /* 0x000fe2000001ff00 */
[----:B------:R2:W-:Y:S01]  /*5210*/  STL [R1+0xd0], R100 ;  /* 0x0000d06401007387 */ /* 0x0005e20000100800 */
[----:B------:R-:W-:Y:S01]  /*5220*/  CS2R R186, SRZ ;  /* 0x0000000000ba7805 */ /* 0x000fe2000001ff00 */
[----:B------:R-:W-:Y:S01]  /*5230*/  CS2R R28, SRZ ;  /* 0x00000000001c7805 */ /* 0x000fe2000001ff00 */
[----:B------:R-:W-:Y:S01]  /*5240*/  CS2R R30, SRZ ;  /* 0x00000000001e7805 */ /* 0x000fe2000001ff00 */
[----:B------:R3:W-:Y:S01]  /*5250*/  STL [R1+0xb4], R85 ;  /* 0x0000b45501007387 */ /* 0x0007e20000100800 */
[----:B------:R-:W-:Y:S01]  /*5260*/  CS2R R60, SRZ ;  /* 0x00000000003c7805 */ /* 0x000fe2000001ff00 */
[C-C-:B-1----:R-:W-:Y:S01]  /*5270*/  IMAD.X R87, R70.reuse, 0x1, R224.reuse, P6 ;  /* 0x0000000146577824 */ /* 0x142fe200030e06e0 */
[-C--:B------:R-:W-:Y:S01]  /*5280*/  IADD3 R86, P6, R71, R221.reuse, RZ ;  /* 0x000000dd47567210 */ /* 0x080fe20007fde0ff */
[----:B------:R-:W-:Y:S01]  /*5290*/  CS2R R62, SRZ ;  /* 0x00000000003e7805 */ /* 0x000fe2000001ff00 */
[----:B------:R-:W-:Y:S01]  /*52a0*/  IADD3.X R213, R213, c[0x0][0x16c], RZ, P3, !PT ;  /* 0x00005b00d5d57a10 */ /* 0x000fe20001ffe4ff */
[----:B--2---:R-:W-:Y:S01]  /*52b0*/  CS2R R100, SRZ ;  /* 0x0000000000647805 */ /* 0x004fe2000001ff00 */
[----:B------:R-:W-:Y:S01]  /*52c0*/  STL [R1+0xc8], R87 ;  /* 0x0000c85701007387 */ /* 0x000fe20000100800 */
[----:B------:R-:W-:Y:S01]  /*52d0*/  IADD3.X R215, R215, c[0x0][0x16c], RZ, P2, !PT ;  /* 0x00005b00d7d77a10 */ /* 0x000fe200017fe4ff */
[----:B------:R-:W-:Y:S01]  /*52e0*/  CS2R R102, SRZ ;  /* 0x0000000000667805 */ /* 0x000fe2000001ff00 */
[--C-:B---3--:R-:W-:Y:S01]  /*52f0*/  IMAD.X R85, R70, 0x1, R223.reuse, P5 ;  /* 0x0000000146557824 */ /* 0x108fe200028e06df */
[----:B------:R-:W-:Y:S01]  /*5300*/  IADD3 R71, P5, R71, R222, RZ ;  /* 0x000000de47477210 */ /* 0x000fe20007fbe0ff */
[C---:B------:R-:W-:Y:S01]  /*5310*/  IMAD.X R70, R38.reuse, 0x1, R224, P4 ;  /* 0x0000000126467824 */ /* 0x040fe200020e06e0 */
[----:B------:R1:W-:Y:S01]  /*5320*/  STL [R1+0xac], R86 ;  /* 0x0000ac5601007387 */ /* 0x0003e20000100800 */
[----:B------:R-:W-:Y:S01]  /*5330*/  CS2R R114, SRZ ;  /* 0x0000000000727805 */ /* 0x000fe2000001ff00 */
[----:B------:R-:W-:Y:S01]  /*5340*/  CS2R R156, SRZ ;  /* 0x00000000009c7805 */ /* 0x000fe2000001ff00 */
[----:B------:R-:W-:Y:S01]  /*5350*/  CS2R R158, SRZ ;  /* 0x00000000009e7805 */ /* 0x000fe2000001ff00 */
[----:B------:R2:W-:Y:S01]  /*5360*/  STL [R1+0xc0], R85 ;  /* 0x0000c05501007387 */ /* 0x0005e20000100800 */
[----:B------:R-:W-:Y:S01]  /*5370*/  CS2R R136, SRZ ;  /* 0x0000000000887805 */ /* 0x000fe2000001ff00 */
[----:B------:R-:W-:Y:S01]  /*5380*/  CS2R R138, SRZ ;  /* 0x00000000008a7805 */ /* 0x000fe2000001ff00 */
[----:B------:R-:W-:Y:S01]  /*5390*/  USHF.L.U32 UR10, UR4, 0x2, URZ ;  /* 0x00000002040a7899 */ /* 0x000fe2000800063f */
[----:B------:R3:W-:Y:S01]  /*53a0*/  STL [R1+0xa4], R71 ;  /* 0x0000a44701007387 */ /* 0x0007e20000100800 */
[----:B------:R-:W-:Y:S01]  /*53b0*/  USHF.L.U64.HI UR6, UR4, 0x2, UR6 ;  /* 0x0000000204067899 */ /* 0x000fe20008010206 */
[----:B-1----:R-:W-:Y:S01]  /*53c0*/  CS2R R86, SRZ ;  /* 0x0000000000567805 */ /* 0x002fe2000001ff00 */
[----:B------:R-:W-:Y:S01]  /*53d0*/  UMOV UR5, 0x1 ;  /* 0x0000000100057882 */ /* 0x000fe20000000000 */
[----:B------:R1:W-:Y:S01]  /*53e0*/  STL [R1+0xb8], R70 ;  /* 0x0000b84601007387 */ /* 0x0003e20000100800 */
[----:B------:R-:W-:Y:S01]  /*53f0*/  UMOV UR4, 0xffffffff ;  /* 0xffffffff00047882 */ /* 0x000fe20000000000 */
[----:B--2---:R-:W-:Y:S01]  /*5400*/  IADD3 R85, P4, R69, R221, RZ ;  /* 0x000000dd45557210 */ /* 0x004fe20007f9e0ff */
[----:B---3--:R-:W-:-:S04]  /*5410*/  IMAD.X R71, R38, 0x1, R223, P1 ;  /* 0x0000000126477824 */ /* 0x008fc800008e06df */
[----:B------:R2:W-:Y:S01]  /*5420*/  STL [R1+0x9c], R85 ;  /* 0x00009c5501007387 */ /* 0x0005e20000100800 */
[----:B------:R-:W-:Y:S01]  /*5430*/  IMAD.X R38, R36, 0x1, R224, P6 ;  /* 0x0000000124267824 */ /* 0x000fe200030e06e0 */
[----:B-1----:R-:W-:Y:S02]  /*5440*/  IADD3 R70, P1, R69, R222, RZ ;  /* 0x000000de45467210 */ /* 0x002fe40007f3e0ff */
[----:B------:R-:W-:Y:S01]  /*5450*/  STL [R1+0xb0], R71 ;  /* 0x0000b04701007387 */ /* 0x000fe20000100800 */
[----:B------:R-:W-:Y:S01]  /*5460*/  IADD3 R69, P6, R68, R221, RZ ;  /* 0x000000dd44457210 */ /* 0x000fe20007fde0ff */
[----:B------:R-:W-:Y:S02]  /*5470*/  IMAD.X R36, R36, 0x1, R223, P5 ;  /* 0x0000000124247824 */ /* 0x000fe400028e06df */
[----:B------:R-:W-:Y:S01]  /*5480*/  STL [R1+0x94], R70 ;  /* 0x0000944601007387 */ /* 0x000fe20000100800 */
[----:B--2---:R-:W-:-:S03]  /*5490*/  CS2R R84, SRZ ;  /* 0x0000000000547805 */ /* 0x004fc6000001ff00 */
[----:B------:R1:W-:Y:S04]  /*54a0*/  STL [R1+0xa8], R38 ;  /* 0x0000a82601007387 */ /* 0x0003e80000100800 */
[----:B------:R-:W-:Y:S04]  /*54b0*/  STL [R1+0x8c], R69 ;  /* 0x00008c4501007387 */ /* 0x000fe80000100800 */
[----:B------:R2:W-:Y:S01]  /*54c0*/  STL [R1+0xa0], R36 ;  /* 0x0000a02401007387 */ /* 0x0005e20000100800 */
[----:B-1----:R-:W-:Y:S01]  /*54d0*/  IADD3 R38, P5, R68, R222, RZ ;  /* 0x000000de44267210 */ /* 0x002fe20007fbe0ff */
[----:B------:R-:W-:-:S04]  /*54e0*/  IMAD.X R68, R17, 0x1, R224, P4 ;  /* 0x0000000111447824 */ /* 0x000fc800020e06e0 */
[----:B------:R1:W-:Y:S01]  /*54f0*/  STL [R1+0x84], R38 ;  /* 0x0000842601007387 */ /* 0x0003e20000100800 */
[----:B--2---:R-:W-:-:S03]  /*5500*/  IADD3 R36, P4, R19, R221, RZ ;  /* 0x000000dd13247210 */ /* 0x004fc60007f9e0ff */
[----:B------:R-:W-:Y:S04]  /*5510*/  STL [R1+0x98], R68 ;  /* 0x0000984401007387 */ /* 0x000fe80000100800 */
[----:B------:R2:W-:Y:S01]  /*5520*/  STL [R1+0x7c], R36 ;  /* 0x00007c2401007387 */ /* 0x0005e20000100800 */
[----:B-1----:R-:W-:Y:S01]  /*5530*/  IMAD.X R38, R17, 0x1, R223, P1 ;  /* 0x0000000111267824 */ /* 0x002fe200008e06df */
[----:B------:R-:W-:-:S04]  /*5540*/  IADD3 R17, P1, R19, R222, RZ ;  /* 0x000000de13117210 */ /* 0x000fc80007f3e0ff */
[----:B------:R-:W-:Y:S01]  /*5550*/  STL [R1+0x90], R38 ;  /* 0x0000902601007387 */ /* 0x000fe20000100800 */
[C-C-:B--2---:R-:W-:Y:S01]  /*5560*/  IMAD.X R36, R15.reuse, 0x1, R224.reuse, P6 ;  /* 0x000000010f247824 */ /* 0x144fe200030e06e0 */
[C---:B------:R-:W-:Y:S02]  /*5570*/  IADD3 R19, P6, R16.reuse, R221, RZ ;  /* 0x000000dd10137210 */ /* 0x040fe40007fde0ff */
[----:B------:R1:W-:Y:S04]  /*5580*/  STL [R1+0x74], R17 ;  /* 0x0000741101007387 */ /* 0x0003e80000100800 */
[----:B------:R-:W-:Y:S04]  /*5590*/  STL [R1+0x88], R36 ;  /* 0x0000882401007387 */ /* 0x000fe80000100800 */
[----:B------:R-:W-:Y:S01]  /*55a0*/  STL [R1+0x6c], R19 ;  /* 0x00006c1301007387 */ /* 0x000fe20000100800 */
[----:B-1----:R-:W-:Y:S01]  /*55b0*/  IMAD.X R17, R15, 0x1, R223, P5 ;  /* 0x000000010f117824 */ /* 0x002fe200028e06df */
[----:B------:R-:W-:Y:S01]  /*55c0*/  IADD3 R16, P5, R16, R222, RZ ;  /* 0x000000de10107210 */ /* 0x000fe20007fbe0ff */
[----:B------:R-:W-:-:S03]  /*55d0*/  IMAD.X R15, R11, 0x1, R224, P4 ;  /* 0x000000010b0f7824 */ /* 0x000fc600020e06e0 */
[----:B------:R1:W-:Y:S04]  /*55e0*/  STL [R1+0x80], R17 ;  /* 0x0000801101007387 */ /* 0x0003e80000100800 */
[----:B------:R2:W-:Y:S04]  /*55f0*/  STL [R1+0x64], R16 ;  /* 0x0000641001007387 */ /* 0x0005e80000100800 */
[----:B------:R3:W-:Y:S01]  /*5600*/  STL [R1+0x78], R15 ;  /* 0x0000780f01007387 */ /* 0x0007e20000100800 */
[----:B-1----:R-:W-:Y:S01]  /*5610*/  IADD3 R17, P4, R13, R221, RZ ;  /* 0x000000dd0d117210 */ /* 0x002fe20007f9e0ff */
[----:B--2---:R-:W-:-:S04]  /*5620*/  IMAD.X R16, R11, 0x1, R223, P1 ;  /* 0x000000010b107824 */ /* 0x004fc800008e06df */
[----:B------:R-:W-:Y:S01]  /*5630*/  STL [R1+0x5c], R17 ;  /* 0x00005c1101007387 */ /* 0x000fe20000100800 */
[C-C-:B------:R-:W-:Y:S01]  /*5640*/  IMAD.X R11, R10.reuse, 0x1, R224.reuse, P6 ;  /* 0x000000010a0b7824 */ /* 0x140fe200030e06e0 */
[-C--:B---3--:R-:W-:Y:S01]  /*5650*/  IADD3 R15, P1, R13, R222.reuse, RZ ;  /* 0x000000de0d0f7210 */ /* 0x088fe20007f3e0ff */
[----:B------:R-:W-:Y:S01]  /*5660*/  IMAD.X R10, R10, 0x1, R223, P5 ;  /* 0x000000010a0a7824 */ /* 0x000fe200028e06df */
[C---:B------:R-:W-:Y:S01]  /*5670*/  IADD3 R13, P6, R12.reuse, R221, RZ ;  /* 0x000000dd0c0d7210 */ /* 0x040fe20007fde0ff */
[----:B------:R-:W-:Y:S04]  /*5680*/  STL [R1+0x70], R16 ;  /* 0x0000701001007387 */ /* 0x000fe80000100800 */
[----:B------:R-:W-:Y:S04]  /*5690*/  STL [R1+0x54], R15 ;  /* 0x0000540f01007387 */ /* 0x000fe80000100800 */
        /* <DEDUP_REMOVED lines=11> */
[----:B------:R1:W-:Y:S01]  /*5750*/  STL [R1+0x50], R11 ;  /* 0x0000500b01007387 */ /* 0x0003e20000100800 */
[----:B--2---:R-:W-:-:S03]  /*5760*/  IMAD.X R10, R8, 0x1, R224, P6 ;  /* 0x00000001080a7824 */ /* 0x004fc600030e06e0 */
[----:B------:R2:W-:Y:S04]  /*5770*/  STL [R1+0x34], R9 ;  /* 0x0000340901007387 */ /* 0x0005e80000100800 */
[----:B------:R3:W-:Y:S01]  /*5780*/  STL [R1+0x48], R10 ;  /* 0x0000480a01007387 */ /* 0x0007e20000100800 */
[----:B-1----:R-:W-:Y:S01]  /*5790*/  IADD3 R11, P6, R18, R221, RZ ;  /* 0x000000dd120b7210 */ /* 0x002fe20007fde0ff */
[----:B--2---:R-:W-:-:S04]  /*57a0*/  IMAD.X R9, R8, 0x1, R223, P5 ;  /* 0x0000000108097824 */ /* 0x004fc800028e06df */
[----:B------:R-:W-:Y:S01]  /*57b0*/  STL [R1+0x2c], R11 ;  /* 0x00002c0b01007387 */ /* 0x000fe20000100800 */
[----:B------:R-:W-:Y:S01]  /*57c0*/  IMAD.X R8, R6, 0x1, R224, P4 ;  /* 0x0000000106087824 */ /* 0x000fe200020e06e0 */
[----:B---3--:R-:W-:Y:S02]  /*57d0*/  IADD3 R10, P5, R18, R222, RZ ;  /* 0x000000de120a7210 */ /* 0x008fe40007fbe0ff */
[----:B------:R1:W-:Y:S01]  /*57e0*/  STL [R1+0x40], R9 ;  /* 0x0000400901007387 */ /* 0x0003e20000100800 */
[----:B------:R-:W-:-:S03]  /*57f0*/  IMAD.X R6, R6, 0x1, R223, P1 ;  /* 0x0000000106067824 */ /* 0x000fc600008e06df */
[----:B------:R-:W-:Y:S04]  /*5800*/  STL [R1+0x24], R10 ;  /* 0x0000240a01007387 */ /* 0x000fe80000100800 */
[----:B------:R2:W-:Y:S01]  /*5810*/  STL [R1+0x38], R8 ;  /* 0x0000380801007387 */ /* 0x0005e20000100800 */
[----:B-1----:R-:W-:-:S05]  /*5820*/  IADD3 R9, P4, R37, R221, RZ ;  /* 0x000000dd25097210 */ /* 0x002fca0007f9e0ff */
[----:B------:R1:W-:Y:S01]  /*5830*/  STL [R1+0x1c], R9 ;  /* 0x00001c0901007387 */ /* 0x0003e20000100800 */
[----:B--2---:R-:W-:-:S03]  /*5840*/  IADD3 R8, P1, R37, R222, RZ ;  /* 0x000000de25087210 */ /* 0x004fc60007f3e0ff */
[----:B------:R2:W-:Y:S04]  /*5850*/  STL [R1+0x30], R6 ;  /* 0x0000300601007387 */ /* 0x0005e80000100800 */
[----:B------:R3:W-:Y:S01]  /*5860*/  STL [R1+0x14], R8 ;  /* 0x0000140801007387 */ /* 0x0007e20000100800 */
[----:B-1----:R-:W-:Y:S01]  /*5870*/  IMAD.X R9, R5, 0x1, R224, P6 ;  /* 0x0000000105097824 */ /* 0x002fe200030e06e0 */
[----:B--2---:R-:W-:-:S04]  /*5880*/  IADD3 R6, P6, R39, R221, RZ ;  /* 0x000000dd27067210 */ /* 0x004fc80007fde0ff */
[----:B------:R-:W-:Y:S01]  /*5890*/  STL [R1+0x28], R9 ;  /* 0x0000280901007387 */ /* 0x000fe20000100800 */
[----:B---3--:R-:W-:Y:S01]  /*58a0*/  IMAD.X R8, R5, 0x1, R223, P5 ;  /* 0x0000000105087824 */ /* 0x008fe200028e06df */
[----:B------:R-:W-:Y:S02]  /*58b0*/  IADD3 R5, P5, R39, R222, RZ ;  /* 0x000000de27057210 */ /* 0x000fe40007fbe0ff */
[----:B------:R1:W-:Y:S04]  /*58c0*/  STL [R1+0xc], R6 ;  /* 0x00000c0601007387 */ /* 0x0003e80000100800 */
[----:B------:R-:W-:Y:S04]  /*58d0*/  STL [R1+0x20], R8 ;  /* 0x0000200801007387 */ /* 0x000fe80000100800 */
[----:B------:R2:W-:Y:S01]  /*58e0*/  STL [R1+0x4], R5 ;  /* 0x0000040501007387 */ /* 0x0005e20000100800 */
[----:B-1----:R-:W-:Y:S01]  /*58f0*/  IMAD.X R6, R2, 0x1, R224, P4 ;  /* 0x0000000102067824 */ /* 0x002fe200020e06e0 */
[----:B------:R-:W-:-:S04]  /*5900*/  IADD3 R252, P4, R141, R221, RZ ;  /* 0x000000dd8dfc7210 */ /* 0x000fc80007f9e0ff */
[----:B------:R-:W-:Y:S01]  /*5910*/  STL [R1+0x18], R6 ;  /* 0x0000180601007387 */ /* 0x000fe20000100800 */
[--C-:B------:R-:W-:Y:S01]  /*5920*/  IMAD.X R251, R249, 0x1, R224.reuse, P4 ;  /* 0x00000001f9fb7824 */ /* 0x100fe200020e06e0 */
[-C--:B------:R-:W-:Y:S01]  /*5930*/  IADD3 R244, P4, R174, R221.reuse, RZ ;  /* 0x000000ddaef47210 */ /* 0x080fe20007f9e0ff */
[--C-:B--2---:R-:W-:Y:S01]  /*5940*/  IMAD.X R5, R2, 0x1, R223.reuse, P1 ;  /* 0x0000000102057824 */ /* 0x104fe200008e06df */
[-C--:B------:R-:W-:Y:S01]  /*5950*/  IADD3 R250, P1, R141, R222.reuse, RZ ;  /* 0x000000de8dfa7210 */ /* 0x080fe20007f3e0ff */
[--C-:B------:R-:W-:Y:S01]  /*5960*/  IMAD.X R2, R0, 0x1, R224.reuse, P6 ;  /* 0x0000000100027824 */ /* 0x100fe200030e06e0 */
[-C--:B------:R-:W-:Y:S01]  /*5970*/  IADD3 R248, P6, R246, R221.reuse, RZ ;  /* 0x000000ddf6f87210 */ /* 0x080fe20007fde0ff */
[--C-:B------:R-:W-:Y:S01]  /*5980*/  IMAD.X R0, R0, 0x1, R223.reuse, P5 ;  /* 0x0000000100007824 */ /* 0x100fe200028e06df */
[-C--:B------:R-:W-:Y:S01]  /*5990*/  IADD3 R246, P5, R246, R222.reuse, RZ ;  /* 0x000000def6f67210 */ /* 0x080fe20007fbe0ff */
[--C-:B------:R-:W-:Y:S01]  /*59a0*/  IMAD.X R249, R249, 0x1, R223.reuse, P1 ;  /* 0x00000001f9f97824 */ /* 0x100fe200008e06df */
[-C--:B------:R-:W-:Y:S01]  /*59b0*/  IADD3 R242, P1, R174, R222.reuse, RZ ;  /* 0x000000deaef27210 */ /* 0x080fe20007f3e0ff */
[--C-:B------:R-:W-:Y:S01]  /*59c0*/  IMAD.X R247, R245, 0x1, R224.reuse, P6 ;  /* 0x00000001f5f77824 */ /* 0x100fe200030e06e0 */
[----:B------:R1:W-:Y:S01]  /*59d0*/  STL [R1+0x10], R5 ;  /* 0x0000100501007387 */ /* 0x0003e20000100800 */
[----:B------:R-:W-:Y:S01]  /*59e0*/  IADD3 R240, P6, R175, R221, RZ ;  /* 0x000000ddaff07210 */ /* 0x000fe20007fde0ff */
[--C-:B------:R-:W-:Y:S01]  /*59f0*/  IMAD.X R245, R245, 0x1, R223.reuse, P5 ;  /* 0x00000001f5f57824 */ /* 0x100fe200028e06df */
[----:B------:R-:W-:Y:S01]  /*5a00*/  IADD3 R238, P5, R175, R222, RZ ;  /* 0x000000deafee7210 */ /* 0x000fe20007fbe0ff */
[C-C-:B------:R-:W-:Y:S01]  /*5a10*/  IMAD.X R243, R241.reuse, 0x1, R224.reuse, P4 ;  /* 0x00000001f1f37824 */ /* 0x140fe200020e06e0 */
[----:B------:R-:W-:Y:S01]  /*5a20*/  IADD3 R210, P4, R210, c[0x0][0x168], RZ ;  /* 0x00005a00d2d27a10 */ /* 0x000fe20007f9e0ff */
[--C-:B------:R-:W-:Y:S01]  /*5a30*/  IMAD.X R241, R241, 0x1, R223.reuse, P1 ;  /* 0x00000001f1f17824 */ /* 0x100fe200008e06df */
[----:B------:R-:W-:Y:S01]  /*5a40*/  IADD3 R208, P1, R208, c[0x0][0x168], RZ ;  /* 0x00005a00d0d07a10 */ /* 0x000fe20007f3e0ff */
[C---:B------:R-:W-:Y:S01]  /*5a50*/  IMAD.X R239, R237.reuse, 0x1, R224, P6 ;  /* 0x00000001edef7824 */ /* 0x040fe200030e06e0 */
[----:B------:R-:W-:Y:S01]  /*5a60*/  STL [R1+0x8], R2 ;  /* 0x0000080201007387 */ /* 0x000fe20000100800 */
[----:B-1----:R-:W-:Y:S01]  /*5a70*/  LEA.HI.X R5, R180, c[0x0][0x164], R112, 0x3, P0 ;  /* 0x00005900b4057a11 */ /* 0x002fe200000f1c70 */
[----:B------:R-:W-:Y:S01]  /*5a80*/  IMAD.X R237, R237, 0x1, R223, P5 ;  /* 0x00000001eded7824 */ /* 0x000fe200028e06df */
[----:B------:R-:W-:Y:S01]  /*5a90*/  IADD3 R206, P0, R206, c[0x0][0x168], RZ ;  /* 0x00005a00cece7a10 */ /* 0x000fe20007f1e0ff */
[----:B------:R1:W-:Y:S01]  /*5aa0*/  STL [R1], R0 ;  /* 0x0000000001007387 */ /* 0x0003e20000100800 */
[----:B------:R-:W-:-:S02]  /*5ab0*/  IADD3.X R207, R207, c[0x0][0x16c], RZ, P1, !PT ;  /* 0x00005b00cfcf7a10 */ /* 0x000fc40000ffe4ff */
[----:B------:R-:W-:Y:S02]  /*5ac0*/  IADD3.X R205, R205, c[0x0][0x16c], RZ, P0, !PT ;  /* 0x00005b00cdcd7a10 */ /* 0x000fe400007fe4ff */
[----:B------:R-:W-:Y:S02]  /*5ad0*/  IADD3 R212, P5, R212, c[0x0][0x168], RZ ;  /* 0x00005a00d4d47a10 */ /* 0x000fe40007fbe0ff */
[----:B------:R-:W-:Y:S02]  /*5ae0*/  IADD3 R218, P0, R218, c[0x0][0x168], RZ ;  /* 0x00005a00dada7a10 */ /* 0x000fe40007f1e0ff */
[----:B------:R-:W-:Y:S02]  /*5af0*/  IADD3 R220, P1, R220, c[0x0][0x168], RZ ;  /* 0x00005a00dcdc7a10 */ /* 0x000fe40007f3e0ff */
[----:B-1----:R-:W-:Y:S02]  /*5b00*/  SHF.L.U64.HI R0, R180, 0x2, R112 ;  /* 0x00000002b4007819 */ /* 0x002fe40000010270 */
[----:B------:R-:W-:Y:S01]  /*5b10*/  IADD3.X R209, R209, c[0x0][0x16c], RZ, P4, !PT ;  /* 0x00005b00d1d17a10 */ /* 0x000fe200027fe4ff */
[----:B------:R-:W-:Y:S01]  /*5b20*/  CS2R R112, SRZ ;  /* 0x0000000000707805 */ /* 0x000fe2000001ff00 */
[----:B------:R-:W-:-:S02]  /*5b30*/  IADD3.X R211, R211, c[0x0][0x16c], RZ, P5, !PT ;  /* 0x00005b00d3d37a10 */ /* 0x000fc40002ffe4ff */
[----:B------:R-:W-:Y:S02]  /*5b40*/  IADD3.X R217, R217, c[0x0][0x16c], RZ, P0, !PT ;  /* 0x00005b00d9d97a10 */ /* 0x000fe400007fe4ff */
[----:B------:R-:W-:Y:S02]  /*5b50*/  IADD3.X R219, R219, c[0x0][0x16c], RZ, P1, !PT ;  /* 0x00005b00dbdb7a10 */ /* 0x000fe40000ffe4ff */
[----:B------:R-:W-:Y:S02]  /*5b60*/  IADD3 R6, R227, -0x2, RZ ;  /* 0xfffffffee3067810 */ /* 0x000fe40007ffe0ff */
[----:B------:R-:W-:Y:S02]  /*5b70*/  LOP3.LUT R2, R226, 0x20, RZ, 0x3c, !PT ;  /* 0x00000020e2027812 */ /* 0x000fe400078e3cff */
[----:B------:R-:W-:Y:S02]  /*5b80*/  LOP3.LUT R0, R228, 0x40, RZ, 0x3c, !PT ;  /* 0x00000040e4007812 */ /* 0x000fe400078e3cff */
.L_x_1:
[----:B------:R-:W-:-:S04]  /*5b90*/  DEPBAR.LE SB0, 0x2 ;  /* 0x000080800000791a */ /* 0x000fc80000000000 */
[----:B------:R-:W-:Y:S01]  /*5ba0*/  UIADD3 UR4, UR4, 0x1, URZ ;  /* 0x0000000104047890 */ /* 0x000fe2000fffe03f */
[----:B------:R-:W-:Y:S01]  /*5bb0*/  LOP3.LUT R8, R226, 0x20, RZ, 0x3c, !PT ;  /* 0x00000020e2087812 */ /* 0x000fe200078e3cff */
[----:B------:R-:W-:Y:S01]  /*5bc0*/  UIADD3 UR5, UR5, 0x1, URZ ;  /* 0x0000000105057890 */ /* 0x000fe2000fffe03f */
[----:B------:R-:W-:Y:S01]  /*5bd0*/  BAR.SYNC.DEFER_BLOCKING 0x0 ;  /* 0x0000000000007b1d */ /* 0x000fe20000010000 */
[----:B------:R-:W-:Y:S01]  /*5be0*/  UISETP.GT.AND UP0, UPT, UR4, 0x1, UPT ;  /* 0x000000010400788c */ /* 0x000fe2000bf04270 */
[----:B------:R-:W-:-:S03]  /*5bf0*/  ISETP.GT.AND P0, PT, R3, RZ, PT ;  /* 0x000000ff0300720c */ /* 0x000fc60003f04270 */
[----:B------:R-:W-:-:S06]  /*5c00*/  USEL UR4, UR4, URZ, !UP0 ;  /* 0x0000003f04047287 */ /* 0x000fcc000c000000 */
[----:B------:R-:W-:Y:S02]  /*5c10*/  IMAD.U32 R2, RZ, RZ, UR4 ;  /* 0x00000004ff027e24 */ /* 0x000fe4000f8e00ff */
[----:B------:R-:W-:Y:S02]  /*5c20*/  IMAD.U32 R0, RZ, RZ, UR4 ;  /* 0x00000004ff007e24 */ /* 0x000fe4000f8e00ff */
[----:B------:R-:W-:Y:S02]  /*5c30*/  IMAD.U32 R6, RZ, RZ, UR4 ;  /* 0x00000004ff067e24 */ /* 0x000fe4000f8e00ff */
[----:B------:R-:W-:Y:S02]  /*5c40*/  IMAD R2, R2, 0x10000, R226 ;  /* 0x0001000002027824 */ /* 0x000fe400078e02e2 */
[----:B------:R-:W-:Y:S02]  /*5c50*/  IMAD R0, R0, 0x10000, R8 ;  /* 0x0001000000007824 */ /* 0x000fe400078e0208 */
[----:B------:R-:W-:Y:S01]  /*5c60*/  IMAD R6, R6, 0x2000, R228 ;  /* 0x0000200006067824 */ /* 0x000fe200078e02e4 */
[----:B------:R-:W-:Y:S04]  /*5c70*/  LDS R144, [R2+0x200] ;  /* 0x0002000002907984 */ /* 0x000fe80000000800 */
[----:B------:R-:W-:Y:S04]  /*5c80*/  LDS R146, [R2+0x2200] ;  /* 0x0022000002927984 */ /* 0x000fe80000000800 */
[----:B------:R-:W-:Y:S04]  /*5c90*/  LDS R145, [R0+0x200] ;  /* 0x0002000000917984 */ /* 0x000fe80000000800 */
[----:B------:R-:W-:Y:S04]  /*5ca0*/  LDS R147, [R0+0x2200] ;  /* 0x0022000000937984 */ /* 0x000fe80000000800 */
[----:B------:R-:W1:Y:S04]  /*5cb0*/  LDSM.16.M88.4 R8, [R6+0x20000] ;  /* 0x020000000608783b */ /* 0x000e680000000200 */
[----:B------:R-:W-:Y:S04]  /*5cc0*/  LDS R140, [R2] ;  /* 0x00000000028c7984 */ /* 0x000fe80000000800 */
[----:B------:R-:W-:Y:S04]  /*5cd0*/  LDS R142, [R2+0x2000] ;  /* 0x00200000028e7984 */ /* 0x000fe80000000800 */
[----:B------:R-:W-:Y:S04]  /*5ce0*/  LDS R141, [R0] ;  /* 0x00000000008d7984 */ /* 0x000fe80000000800 */
[----:B------:R-:W2:Y:S04]  /*5cf0*/  LDS R143, [R0+0x2000] ;  /* 0x00200000008f7984 */ /* 0x000ea80000000800 */
[----:B------:R-:W-:Y:S04]  /*5d00*/  LDS R152, [R2+0x600] ;  /* 0x0006000002987984 */ /* 0x000fe80000000800 */
[----:B------:R-:W-:Y:S04]  /*5d10*/  LDS R154, [R2+0x2600] ;  /* 0x00260000029a7984 */ /* 0x000fe80000000800 */
[----:B------:R-:W-:Y:S04]  /*5d20*/  LDS R153, [R0+0x600] ;  /* 0x0006000000997984 */ /* 0x000fe80000000800 */
[----:B------:R-:W3:Y:S04]  /*5d30*/  LDS R155, [R0+0x2600] ;  /* 0x00260000009b7984 */ /* 0x000ee80000000800 */
[----:B------:R-:W4:Y:S01]  /*5d40*/  LDSM.16.M88.4 R12, [R6+0x20800] ;  /* 0x02080000060c783b */ /* 0x000f220000000200 */
[-C--:B-1----:R-:W-:Y:S03]  /*5d50*/  HMMA.1688.F32.TF32 R36, R144, R8.reuse, R56 ;  /* 0x000000089024723c */ /* 0x082fe60000081038 */
[----:B------:R-:W1:Y:S04]  /*5d60*/  LDSM.16.M88.4 R56, [R6+0x21000] ;  /* 0x021000000638783b */ /* 0x000e680000000200 */
[----:B------:R-:W5:Y:S04]  /*5d70*/  LDSM.16.M88.4 R16, [R6+0x20400] ;  /* 0x020400000610783b */ /* 0x000f680000000200 */
[----:B------:R-:W-:Y:S04]  /*5d80*/  LDS R148, [R2+0x400] ;  /* 0x0004000002947984 */ /* 0x000fe80000000800 */
[----:B------:R-:W-:Y:S01]  /*5d90*/  LDS R150, [R2+0x2400] ;  /* 0x0024000002967984 */ /* 0x000fe20000000800 */
[-C--:B--2---:R-:W-:Y:S03]  /*5da0*/  HMMA.1688.F32.TF32 R44, R140, R8.reuse, R44 ;  /* 0x000000088c2c723c */ /* 0x084fe6000008102c */
[----:B------:R-:W-:Y:S04]  /*5db0*/  LDS R149, [R0+0x400] ;  /* 0x0004000000957984 */ /* 0x000fe80000000800 */
[----:B------:R-:W2:Y:S01]  /*5dc0*/  LDS R151, [R0+0x2400] ;  /* 0x0024000000977984 */ /* 0x000ea20000000800 */
[C---:B---3--:R-:W-:Y:S08]  /*5dd0*/  HMMA.1688.F32.TF32 R184, R152.reuse, R8, R184 ;  /* 0x0000000898b8723c */ /* 0x048ff000000810b8 */
[----:B----4-:R-:W-:Y:S01]  /*5de0*/  HMMA.1688.F32.TF32 R68, R152, R12, R60 ;  /* 0x0000000c9844723c */ /* 0x010fe2000008103c */
[----:B------:R-:W3:Y:S07]  /*5df0*/  LDSM.16.M88.4 R60, [R6+0x20c00] ;  /* 0x020c0000063c783b */ /* 0x000eee0000000200 */
[C---:B-1----:R-:W-:Y:S01]  /*5e00*/  HMMA.1688.F32.TF32 R164, R140.reuse, R56, R96 ;  /* 0x000000388ca4723c */ /* 0x042fe20000081060 */
[----:B------:R-:W1:Y:S07]  /*5e10*/  LDSM.16.M88.4 R96, [R6+0x21400] ;  /* 0x021400000660783b */ /* 0x000e6e0000000200 */
[C---:B-----5:R-:W-:Y:S08]  /*5e20*/  HMMA.1688.F32.TF32 R32, R140.reuse, R16, R32 ;  /* 0x000000108c20723c */ /* 0x060ff00000081020 */
[----:B------:R-:W-:Y:S08]  /*5e30*/  HMMA.1688.F32.TF32 R48, R140, R12, R48 ;  /* 0x0000000c8c30723c */ /* 0x000ff00000081030 */
[C---:B--2---:R-:W-:Y:S07]  /*5e40*/  HMMA.1688.F32.TF32 R20, R148.reuse, R8, R20 ;  /* 0x000000089414723c */ /* 0x044fee0000081014 */
[----:B------:R-:W-:Y:S01]  /*5e50*/  LOP3.LUT R9, R228, 0x40, RZ, 0x3c, !PT ;  /* 0x00000040e4097812 */ /* 0x000fe200078e3cff */
[----:B------:R-:W-:Y:S08]  /*5e60*/  HMMA.1688.F32.TF32 R24, R148, R16, R24 ;  /* 0x000000109418723c */ /* 0x000ff00000081018 */
[C---:B---3--:R-:W-:Y:S08]  /*5e70*/  HMMA.1688.F32.TF32 R72, R140.reuse, R60, R72 ;  /* 0x0000003c8c48723c */ /* 0x048ff00000081048 */
[----:B-1----:R-:W-:Y:S01]  /*5e80*/  HMMA.1688.F32.TF32 R172, R140, R96, R108 ;  /* 0x000000608cac723c */ /* 0x002fe2000008106c */
[----:B------:R-:W1:Y:S07]  /*5e90*/  LDSM.16.M88.4 R108, [R6+0x21800] ;  /* 0x02180000066c783b */ /* 0x000e6e0000000200 */
[----:B------:R-:W-:Y:S08]  /*5ea0*/  HMMA.1688.F32.TF32 R28, R152, R16, R28 ;  /* 0x00000010981c723c */ /* 0x000ff0000008101c */
[C---:B------:R-:W-:Y:S08]  /*5eb0*/  HMMA.1688.F32.TF32 R64, R148.reuse, R12, R64 ;  /* 0x0000000c9440723c */ /* 0x040ff00000081040 */
[-C--:B------:R-:W-:Y:S08]  /*5ec0*/  HMMA.1688.F32.TF32 R80, R148, R60.reuse, R80 ;  /* 0x0000003c9450723c */ /* 0x080ff00000081050 */
[----:B------:R-:W-:Y:S08]  /*5ed0*/  HMMA.1688.F32.TF32 R84, R152, R60, R84 ;  /* 0x0000003c9854723c */ /* 0x000ff00000081054 */
[----:B------:R-:W-:Y:S08]  /*5ee0*/  HMMA.1688.F32.TF32 R92, R148, R56, R92 ;  /* 0x00000038945c723c */ /* 0x000ff0000008105c */
[-C--:B-1----:R-:W-:Y:S01]  /*5ef0*/  HMMA.1688.F32.TF32 R168, R144, R108.reuse, R128 ;  /* 0x0000006c90a8723c */ /* 0x082fe20000081080 */
[----:B------:R1:W2:Y:S07]  /*5f00*/  LDSM.16.M88.4 R128, [R6+0x21c00] ;  /* 0x021c00000680783b */ /* 0x0002ae0000000200 */
[----:B------:R-:W-:Y:S01]  /*5f10*/  HMMA.1688.F32.TF32 R180, R140, R108, R132 ;  /* 0x0000006c8cb4723c */ /* 0x000fe20000081084 */
[----:B-1----:R-:W-:-:S04]  /*5f20*/  IMAD.U32 R6, RZ, RZ, UR4 ;  /* 0x00000004ff067e24 */ /* 0x002fc8000f8e00ff */
[----:B------:R-:W-:-:S03]  /*5f30*/  IMAD R6, R6, 0x2000, R9 ;  /* 0x0000200006067824 */ /* 0x000fc600078e0209 */
[----:B------:R-:W-:Y:S08]  /*5f40*/  HMMA.1688.F32.TF32 R100, R152, R56, R100 ;  /* 0x000000389864723c */ /* 0x000ff00000081064 */
[-C--:B------:R-:W-:Y:S08]  /*5f50*/  HMMA.1688.F32.TF32 R104, R148, R96.reuse, R104 ;  /* 0x000000609468723c */ /* 0x080ff00000081068 */
[----:B------:R-:W-:Y:S08]  /*5f60*/  HMMA.1688.F32.TF32 R112, R152, R96, R112 ;  /* 0x000000609870723c */ /* 0x000ff00000081070 */
[----:B------:R-:W-:Y:S08]  /*5f70*/  HMMA.1688.F32.TF32 R124, R148, R108, R124 ;  /* 0x0000006c947c723c */ /* 0x000ff0000008107c */
[----:B--2---:R-:W-:Y:S01]  /*5f80*/  HMMA.1688.F32.TF32 R192, R140, R128, R176 ;  /* 0x000000808cc0723c */ /* 0x004fe200000810b0 */
[----:B------:R-:W-:Y:S04]  /*5f90*/  LDS R140, [R2+0x4000] ;  /* 0x00400000028c7984 */ /* 0x000fe80000000800 */
[----:B------:R-:W-:Y:S03]  /*5fa0*/  LDS R142, [R2+0x6000] ;  /* 0x00600000028e7984 */ /* 0x000fe60000000800 */
[C---:B------:R-:W-:Y:S01]  /*5fb0*/  HMMA.1688.F32.TF32 R156, R152.reuse, R108, R156 ;  /* 0x0000006c989c723c */ /* 0x040fe2000008109c */
[----:B------:R-:W-:Y:S04]  /*5fc0*/  LDS R141, [R0+0x4000] ;  /* 0x00400000008d7984 */ /* 0x000fe80000000800 */
[----:B------:R-:W1:Y:S03]  /*5fd0*/  LDS R143, [R0+0x6000] ;  /* 0x00600000008f7984 */ /* 0x000e660000000800 */
[-C--:B------:R-:W-:Y:S01]  /*5fe0*/  HMMA.1688.F32.TF32 R136, R152, R128.reuse, R136 ;  /* 0x000000809888723c */ /* 0x080fe20000081088 */
[----:B------:R-:W-:Y:S04]  /*5ff0*/  LDS R176, [R2+0x4200] ;  /* 0x0042000002b07984 */ /* 0x000fe80000000800 */
[----:B------:R-:W-:Y:S03]  /*6000*/  LDS R178, [R2+0x6200] ;  /* 0x0062000002b27984 */ /* 0x000fe60000000800 */
[----:B------:R-:W-:Y:S01]  /*6010*/  HMMA.1688.F32.TF32 R148, R148, R128, R116 ;  /* 0x000000809494723c */ /* 0x000fe20000081074 */
[----:B------:R-:W-:Y:S04]  /*6020*/  LDS R177, [R0+0x4200] ;  /* 0x0042000000b17984 */ /* 0x000fe80000000800 */
[----:B------:R-:W2:Y:S03]  /*6030*/  LDS R179, [R0+0x6200] ;  /* 0x0062000000b37984 */ /* 0x000ea60000000800 */
[C---:B------:R-:W-:Y:S01]  /*6040*/  HMMA.1688.F32.TF32 R40, R144.reuse, R16, R40 ;  /* 0x000000109028723c */ /* 0x040fe20000081028 */
[----:B------:R-:W-:Y:S04]  /*6050*/  LDS R152, [R2+0x4400] ;  /* 0x0044000002987984 */ /* 0x000fe80000000800 */
[----:B------:R-:W-:Y:S03]  /*6060*/  LDS R154, [R2+0x6400] ;  /* 0x00640000029a7984 */ /* 0x000fe60000000800 */
[C---:B------:R-:W-:Y:S01]  /*6070*/  HMMA.1688.F32.TF32 R52, R144.reuse, R12, R52 ;  /* 0x0000000c9034723c */ /* 0x040fe20000081034 */
[----:B------:R-:W-:Y:S04]  /*6080*/  LDS R153, [R0+0x4400] ;  /* 0x0044000000997984 */ /* 0x000fe80000000800 */
[----:B------:R-:W3:Y:S03]  /*6090*/  LDS R155, [R0+0x6400] ;  /* 0x00640000009b7984 */ /* 0x000ee60000000800 */
[C---:B------:R-:W-:Y:S01]  /*60a0*/  HMMA.1688.F32.TF32 R76, R144.reuse, R60, R76 ;  /* 0x0000003c904c723c */ /* 0x040fe2000008104c */
[----:B------:R-:W-:Y:S04]  /*60b0*/  LDS R116, [R2+0x4600] ;  /* 0x0046000002747984 */ /* 0x000fe80000000800 */
[----:B------:R-:W-:Y:S03]  /*60c0*/  LDS R118, [R2+0x6600] ;  /* 0x0066000002767984 */ /* 0x000fe60000000800 */
[C---:B------:R-:W-:Y:S01]  /*60d0*/  HMMA.1688.F32.TF32 R88, R144.reuse, R56, R88 ;  /* 0x000000389058723c */ /* 0x040fe20000081058 */
[----:B------:R-:W-:Y:S04]  /*60e0*/  LDS R117, [R0+0x4600] ;  /* 0x0046000000757984 */ /* 0x000fe80000000800 */
[----:B------:R-:W4:Y:S03]  /*60f0*/  LDS R119, [R0+0x6600] ;  /* 0x0066000000777984 */ /* 0x000f260000000800 */
[C---:B------:R-:W-:Y:S01]  /*6100*/  HMMA.1688.F32.TF32 R160, R144.reuse, R96, R160 ;  /* 0x0000006090a0723c */ /* 0x040fe200000810a0 */
[----:B------:R-:W-:Y:S04]  /*6110*/  LDS R108, [R2+0x8000] ;  /* 0x00800000026c7984 */ /* 0x000fe80000000800 */
[----:B------:R-:W-:Y:S03]  /*6120*/  LDS R109, [R0+0x8000] ;  /* 0x00800000006d7984 */ /* 0x000fe60000000800 */
[----:B------:R-:W-:Y:S01]  /*6130*/  HMMA.1688.F32.TF32 R144, R144, R128, R120 ;  /* 0x000000809090723c */ /* 0x000fe20000081078 */
[----:B------:R-:W-:Y:S04]  /*6140*/  LDS R96, [R2+0x8200] ;  /* 0x0082000002607984 */ /* 0x000fe80000000800 */
[----:B------:R-:W-:Y:S03]  /*6150*/  LDS R97, [R0+0x8200] ;  /* 0x0082000000617984 */ /* 0x000fe60000000800 */
[C---:B-1----:R-:W-:Y:S01]  /*6160*/  HMMA.1688.F32.TF32 R188, R140.reuse, R110, R180 ;  /* 0x0000006e8cbc723c */ /* 0x042fe200000810b4 */
[----:B------:R-:W-:Y:S04]  /*6170*/  LDS R128, [R2+0x8600] ;  /* 0x0086000002807984 */ /* 0x000fe80000000800 */
[----:B------:R-:W-:Y:S03]  /*6180*/  LDS R129, [R0+0x8600] ;  /* 0x0086000000817984 */ /* 0x000fe60000000800 */
[----:B------:R-:W-:Y:S08]  /*6190*/  HMMA.1688.F32.TF32 R120, R140, R62, R72 ;  /* 0x0000003e8c78723c */ /* 0x000ff00000081048 */
[----:B--2---:R-:W-:Y:S08]  /*61a0*/  HMMA.1688.F32.TF32 R180, R176, R130, R144 ;  /* 0x00000082b0b4723c */ /* 0x004ff00000081090 */
[C---:B------:R-:W-:Y:S08]  /*61b0*/  HMMA.1688.F32.TF32 R44, R140.reuse, R10, R44 ;  /* 0x0000000a8c2c723c */ /* 0x040ff0000008102c */
[C---:B------:R-:W-:Y:S08]  /*61c0*/  HMMA.1688.F32.TF32 R32, R140.reuse, R18, R32 ;  /* 0x000000128c20723c */ /* 0x040ff00000081020 */
[C---:B------:R-:W-:Y:S08]  /*61d0*/  HMMA.1688.F32.TF32 R48, R140.reuse, R14, R48 ;  /* 0x0000000e8c30723c */ /* 0x040ff00000081030 */
[C---:B------:R-:W-:Y:S01]  /*61e0*/  HMMA.1688.F32.TF32 R72, R140.reuse, R58, R164 ;  /* 0x0000003a8c48723c */ /* 0x040fe200000810a4 */
[----:B------:R-:W-:Y:S04]  /*61f0*/  LDS R164, [R2+0x8400] ;  /* 0x0084000002a47984 */ /* 0x000fe80000000800 */
[----:B------:R-:W-:Y:S03]  /*6200*/  LDS R166, [R2+0xa400] ;  /* 0x00a4000002a67984 */ /* 0x000fe60000000800 */
[C---:B------:R-:W-:Y:S01]  /*6210*/  HMMA.1688.F32.TF32 R132, R140.reuse, R98, R172 ;  /* 0x000000628c84723c */ /* 0x040fe200000810ac */
[----:B------:R-:W-:Y:S04]  /*6220*/  LDS R165, [R0+0x8400] ;  /* 0x0084000000a57984 */ /* 0x000fe80000000800 */
[----:B------:R-:W-:Y:S03]  /*6230*/  LDS R167, [R0+0xa400] ;  /* 0x00a4000000a77984 */ /* 0x000fe60000000800 */
[----:B------:R-:W-:Y:S08]  /*6240*/  HMMA.1688.F32.TF32 R192, R140, R130, R192 ;  /* 0x000000828cc0723c */ /* 0x000ff000000810c0 */
[-C--:B---3--:R-:W-:Y:S08]  /*6250*/  HMMA.1688.F32.TF32 R144, R152, R10.reuse, R20 ;  /* 0x0000000a9890723c */ /* 0x088ff00000081014 */
[C---:B------:R-:W-:Y:S08]  /*6260*/  HMMA.1688.F32.TF32 R36, R176.reuse, R10, R36 ;  /* 0x0000000ab024723c */ /* 0x040ff00000081024 */
[C---:B------:R-:W-:Y:S08]  /*6270*/  HMMA.1688.F32.TF32 R40, R176.reuse, R18, R40 ;  /* 0x00000012b028723c */ /* 0x040ff00000081028 */
[C---:B------:R-:W-:Y:S08]  /*6280*/  HMMA.1688.F32.TF32 R52, R176.reuse, R14, R52 ;  /* 0x0000000eb034723c */ /* 0x040ff00000081034 */
[C---:B------:R-:W-:Y:S08]  /*6290*/  HMMA.1688.F32.TF32 R76, R176.reuse, R62, R76 ;  /* 0x0000003eb04c723c */ /* 0x040ff0000008104c */
[C---:B------:R-:W-:Y:S08]  /*62a0*/  HMMA.1688.F32.TF32 R88, R176.reuse, R58, R88 ;  /* 0x0000003ab058723c */ /* 0x040ff00000081058 */
[C---:B------:R-:W-:Y:S08]  /*62b0*/  HMMA.1688.F32.TF32 R160, R176.reuse, R98, R160 ;  /* 0x00000062b0a0723c */ /* 0x040ff000000810a0 */
[----:B------:R-:W-:Y:S08]  /*62c0*/  HMMA.1688.F32.TF32 R140, R176, R110, R168 ;  /* 0x0000006eb08c723c */ /* 0x000ff000000810a8 */
[C---:B------:R-:W-:Y:S08]  /*62d0*/  HMMA.1688.F32.TF32 R24, R152.reuse, R18, R24 ;  /* 0x000000129818723c */ /* 0x040ff00000081018 */
[C---:B------:R-:W-:Y:S08]  /*62e0*/  HMMA.1688.F32.TF32 R64, R152.reuse, R14, R64 ;  /* 0x0000000e9840723c */ /* 0x040ff00000081040 */
[C---:B------:R-:W-:Y:S08]  /*62f0*/  HMMA.1688.F32.TF32 R80, R152.reuse, R62, R80 ;  /* 0x0000003e9850723c */ /* 0x040ff00000081050 */
[C---:B------:R-:W-:Y:S08]  /*6300*/  HMMA.1688.F32.TF32 R92, R152.reuse, R58, R92 ;  /* 0x0000003a985c723c */ /* 0x040ff0000008105c */
[C---:B------:R-:W-:Y:S08]  /*6310*/  HMMA.1688.F32.TF32 R104, R152.reuse, R98, R104 ;  /* 0x000000629868723c */ /* 0x040ff00000081068 */
[C---:B------:R-:W-:Y:S08]  /*6320*/  HMMA.1688.F32.TF32 R124, R152.reuse, R110, R124 ;  /* 0x0000006e987c723c */ /* 0x040ff0000008107c */
[----:B------:R-:W-:Y:S08]  /*6330*/  HMMA.1688.F32.TF32 R20, R152, R130, R148 ;  /* 0x000000829814723c */ /* 0x000ff00000081094 */
[C---:B----4-:R-:W-:Y:S01]  /*6340*/  HMMA.1688.F32.TF32 R196, R116.reuse, R10, R184 ;  /* 0x0000000a74c4723c */ /* 0x050fe200000810b8 */
[----:B------:R-:W1:Y:S07]  /*6350*/  LDSM.16.M88.4 R8, [R6+0x20000] ;  /* 0x020000000608783b */ /* 0x000e6e0000000200 */
[C---:B------:R-:W-:Y:S01]  /*6360*/  HMMA.1688.F32.TF32 R184, R116.reuse, R18, R28 ;  /* 0x0000001274b8723c */ /* 0x040fe2000008101c */
[----:B------:R-:W-:Y:S07]  /*6370*/  LDSM.16.M88.4 R16, [R6+0x20400] ;  /* 0x020400000610783b */ /* 0x000fee0000000200 */
[C---:B------:R-:W-:Y:S01]  /*6380*/  HMMA.1688.F32.TF32 R176, R116.reuse, R14, R68 ;  /* 0x0000000e74b0723c */ /* 0x040fe20000081044 */
[----:B------:R-:W-:Y:S07]  /*6390*/  LDSM.16.M88.4 R12, [R6+0x20800] ;  /* 0x02080000060c783b */ /* 0x000fee0000000200 */
[C---:B------:R-:W-:Y:S01]  /*63a0*/  HMMA.1688.F32.TF32 R172, R116.reuse, R62, R84 ;  /* 0x0000003e74ac723c */ /* 0x040fe20000081054 */
[----:B------:R-:W2:Y:S07]  /*63b0*/  LDSM.16.M88.4 R84, [R6+0x20c00] ;  /* 0x020c00000654783b */ /* 0x000eae0000000200 */
[C---:B------:R-:W-:Y:S01]  /*63c0*/  HMMA.1688.F32.TF32 R168, R116.reuse, R58, R100 ;  /* 0x0000003a74a8723c */ /* 0x040fe20000081064 */
[----:B------:R-:W3:Y:S07]  /*63d0*/  LDSM.16.M88.4 R100, [R6+0x21000] ;  /* 0x021000000664783b */ /* 0x000eee0000000200 */
[C---:B------:R-:W-:Y:S01]  /*63e0*/  HMMA.1688.F32.TF32 R148, R116.reuse, R98, R112 ;  /* 0x000000627494723c */ /* 0x040fe20000081070 */
[----:B------:R-:W-:Y:S04]  /*63f0*/  LDS R98, [R2+0xa200] ;  /* 0x00a2000002627984 */ /* 0x000fe80000000800 */
[----:B------:R-:W4:Y:S03]  /*6400*/  LDS R99, [R0+0xa200] ;  /* 0x00a2000000637984 */ /* 0x000f260000000800 */
[C---:B------:R-:W-:Y:S01]  /*6410*/  HMMA.1688.F32.TF32 R152, R116.reuse, R110, R156 ;  /* 0x0000006e7498723c */ /* 0x040fe2000008109c */
[----:B------:R-:W-:Y:S04]  /*6420*/  LDS R110, [R2+0xa000] ;  /* 0x00a00000026e7984 */ /* 0x000fe80000000800 */
[----:B------:R-:W5:Y:S03]  /*6430*/  LDS R111, [R0+0xa000] ;  /* 0x00a00000006f7984 */ /* 0x000f660000000800 */
[----:B------:R-:W-:Y:S01]  /*6440*/  HMMA.1688.F32.TF32 R116, R116, R130, R136 ;  /* 0x000000827474723c */ /* 0x000fe20000081088 */
[----:B------:R-:W-:Y:S04]  /*6450*/  LDS R130, [R2+0xa600] ;  /* 0x00a6000002827984 */ /* 0x000fe80000000800 */
[----:B------:R-:W5:Y:S03]  /*6460*/  LDS R131, [R0+0xa600] ;  /* 0x00a6000000837984 */ /* 0x000f660000000800 */
[C---:B-1----:R-:W-:Y:S01]  /*6470*/  HMMA.1688.F32.TF32 R68, R164.reuse, R8, R144 ;  /* 0x00000008a444723c */ /* 0x042fe20000081090 */
[----:B------:R-:W1:Y:S04]  /*6480*/  LDSM.16.M88.4 R136, [R6+0x21400] ;  /* 0x021400000688783b */ /* 0x000e680000000200 */
[----:B------:R-:W1:Y:S03]  /*6490*/  LDSM.16.M88.4 R156, [R6+0x21800] ;  /* 0x02180000069c783b */ /* 0x000e660000000200 */
[C---:B--2---:R-:W-:Y:S08]  /*64a0*/  HMMA.1688.F32.TF32 R80, R164.reuse, R84, R80 ;  /* 0x00000054a450723c */ /* 0x044ff00000081050 */
[-C--:B---3--:R-:W-:Y:S08]  /*64b0*/  HMMA.1688.F32.TF32 R92, R164, R100.reuse, R92 ;  /* 0x00000064a45c723c */ /* 0x088ff0000008105c */
[----:B----4-:R-:W-:Y:S08]  /*64c0*/  HMMA.1688.F32.TF32 R88, R96, R100, R88 ;  /* 0x000000646058723c */ /* 0x010ff00000081058 */
[----:B-----5:R-:W-:Y:S08]  /*64d0*/  HMMA.1688.F32.TF32 R120, R108, R84, R120 ;  /* 0x000000546c78723c */ /* 0x020ff00000081078 */
[----:B------:R-:W-:Y:S08]  /*64e0*/  HMMA.1688.F32.TF32 R60, R128, R12, R176 ;  /* 0x0000000c803c723c */ /* 0x000ff000000810b0 */
[-C--:B-1----:R-:W-:Y:S08]  /*64f0*/  HMMA.1688.F32.TF32 R132, R108, R136.reuse, R132 ;  /* 0x000000886c84723c */ /* 0x082ff00000081084 */
[-C--:B------:R-:W-:Y:S08]  /*6500*/  HMMA.1688.F32.TF32 R160, R96, R136.reuse, R160 ;  /* 0x0000008860a0723c */ /* 0x080ff000000810a0 */
[-C--:B------:R-:W-:Y:S08]  /*6510*/  HMMA.1688.F32.TF32 R104, R164, R136.reuse, R104 ;  /* 0x00000088a468723c */ /* 0x080ff00000081068 */
[----:B------:R-:W-:Y:S01]  /*6520*/  HMMA.1688.F32.TF32 R148, R128, R136, R148 ;  /* 0x000000888094723c */ /* 0x000fe20000081094 */
[----:B------:R-:W2:Y:S04]  /*6530*/  LDL R137, [R1+0x24] ;  /* 0x0000240001897983 */ /* 0x000ea80000100800 */
[----:B------:R-:W3:Y:S03]  /*6540*/  LDL R136, [R1+0x20] ;  /* 0x0000200001887983 */ /* 0x000ee60000100800 */
[-C--:B------:R-:W-:Y:S08]  /*6550*/  HMMA.1688.F32.TF32 R176, R108, R100.reuse, R72 ;  /* 0x000000646cb0723c */ /* 0x080ff00000081048 */
[----:B------:R-:W-:Y:S01]  /*6560*/  HMMA.1688.F32.TF32 R144, R128, R100, R168 ;  /* 0x000000648090723c */ /* 0x000fe200000810a8 */
[----:B------:R-:W4:Y:S04]  /*6570*/  LDL R100, [R1+0x2c] ;  /* 0x00002c0001647983 */ /* 0x000f280000100800 */
[----:B------:R-:W5:Y:S03]  /*6580*/  LDL R101, [R1+0x6c] ;  /* 0x00006c0001657983 */ /* 0x000f660000100800 */
[-C--:B------:R-:W-:Y:S08]  /*6590*/  HMMA.1688.F32.TF32 R76, R96, R84.reuse, R76 ;  /* 0x00000054604c723c */ /* 0x080ff0000008104c */
[----:B------:R-:W-:Y:S01]  /*65a0*/  HMMA.1688.F32.TF32 R112, R128, R84, R172 ;  /* 0x000000548070723c */ /* 0x000fe200000810ac */
[----:B------:R-:W2:Y:S04]  /*65b0*/  LDL R85, [R1+0x28] ;  /* 0x0000280001557983 */ /* 0x000ea80000100800 */
[----:B------:R-:W2:Y:S03]  /*65c0*/  LDL R84, [R1+0x64] ;  /* 0x0000640001547983 */ /* 0x000ea60000100800 */
[----:B------:R-:W-:Y:S08]  /*65d0*/  HMMA.1688.F32.TF32 R56, R96, R8, R36 ;  /* 0x000000086038723c */ /* 0x000ff00000081024 */
[-C--:B------:R-:W-:Y:S08]  /*65e0*/  HMMA.1688.F32.TF32 R32, R108, R16.reuse, R32 ;  /* 0x000000106c20723c */ /* 0x080ff00000081020 */
[-C--:B------:R-:W-:Y:S08]  /*65f0*/  HMMA.1688.F32.TF32 R40, R96, R16.reuse, R40 ;  /* 0x000000106028723c */ /* 0x080ff00000081028 */
[-C--:B------:R-:W-:Y:S08]  /*6600*/  HMMA.1688.F32.TF32 R24, R164, R16.reuse, R24 ;  /* 0x00000010a418723c */ /* 0x080ff00000081018 */
[----:B------:R-:W-:Y:S01]  /*6610*/  HMMA.1688.F32.TF32 R36, R128, R16, R184 ;  /* 0x000000108024723c */ /* 0x000fe200000810b8 */
[----:B------:R-:W2:Y:S04]  /*6620*/  LDL R17, [R1+0x60] ;  /* 0x0000600001117983 */ /* 0x000ea80000100800 */
[----:B------:R-:W2:Y:S03]  /*6630*/  LDL R16, [R1+0x68] ;  /* 0x0000680001107983 */ /* 0x000ea60000100800 */
[-C--:B------:R-:W-:Y:S08]  /*6640*/  HMMA.1688.F32.TF32 R48, R108, R12.reuse, R48 ;  /* 0x0000000c6c30723c */ /* 0x080ff00000081030 */
[-C--:B------:R-:W-:Y:S08]  /*6650*/  HMMA.1688.F32.TF32 R52, R96, R12.reuse, R52 ;  /* 0x0000000c6034723c */ /* 0x080ff00000081034 */
[----:B------:R-:W-:Y:S01]  /*6660*/  HMMA.1688.F32.TF32 R64, R164, R12, R64 ;  /* 0x0000000ca440723c */ /* 0x000fe20000081040 */
[----:B------:R-:W2:Y:S04]  /*6670*/  LDL R13, [R1+0xa4] ;  /* 0x0000a400010d7983 */ /* 0x000ea80000100800 */
[----:B------:R-:W2:Y:S03]  /*6680*/  LDL R12, [R1+0xa0] ;  /* 0x0000a000010c7983 */ /* 0x000ea60000100800 */
[-C--:B------:R-:W-:Y:S01]  /*6690*/  HMMA.1688.F32.TF32 R172, R96, R156.reuse, R140 ;  /* 0x0000009c60ac723c */ /* 0x080fe2000008108c */
[----:B------:R-:W1:Y:S07]  /*66a0*/  LDSM.16.M88.4 R140, [R6+0x21c00] ;  /* 0x021c0000068c783b */ /* 0x000e6e0000000200 */
[----:B------:R-:W-:Y:S08]  /*66b0*/  HMMA.1688.F32.TF32 R124, R164, R156, R124 ;  /* 0x0000009ca47c723c */ /* 0x000ff0000008107c */
[C---:B------:R-:W-:Y:S08]  /*66c0*/  HMMA.1688.F32.TF32 R28, R128.reuse, R8, R196 ;  /* 0x00000008801c723c */ /* 0x040ff000000810c4 */
[----:B------:R-:W-:Y:S01]  /*66d0*/  HMMA.1688.F32.TF32 R152, R128, R156, R152 ;  /* 0x0000009c8098723c */ /* 0x000fe20000081098 */
[----:B------:R-:W-:-:S07]  /*66e0*/  IADD3 R199, R227, -0x2, RZ ;  /* 0xfffffffee3c77810 */ /* 0x000fce0007ffe0ff */
[----:B------:R-:W-:Y:S01]  /*66f0*/  HMMA.1688.F32.TF32 R44, R108, R8, R44 ;  /* 0x000000086c2c723c */ /* 0x000fe2000008102c */
[----:B------:R-:W-:-:S07]  /*6700*/  ISETP.GE.AND P5, PT, R204, R199, PT ;  /* 0x000000c7cc00720c */ /* 0x000fce0003fa6270 */
[----:B------:R-:W-:Y:S08]  /*6710*/  HMMA.1688.F32.TF32 R188, R108, R156, R188 ;  /* 0x0000009c6cbc723c */ /* 0x000ff000000810bc */
[-C--:B-1----:R-:W-:Y:S01]  /*6720*/  HMMA.1688.F32.TF32 R168, R164, R140.reuse, R20 ;  /* 0x0000008ca4a8723c */ /* 0x082fe20000081014 */
[----:B------:R-:W-:Y:S04]  /*6730*/  LDS R20, [R2+0xc200] ;  /* 0x00c2000002147984 */ /* 0x000fe80000000800 */
[----:B------:R-:W-:Y:S03]  /*6740*/  LDS R22, [R2+0xe200] ;  /* 0x00e2000002167984 */ /* 0x000fe60000000800 */
[-C--:B------:R-:W-:Y:S01]  /*6750*/  HMMA.1688.F32.TF32 R164, R128, R140.reuse, R116 ;  /* 0x0000008c80a4723c */ /* 0x080fe20000081074 */
[----:B------:R-:W-:Y:S04]  /*6760*/  LDS R128, [R2+0xc000] ;  /* 0x00c0000002807984 */ /* 0x000fe80000000800 */
[----:B------:R-:W-:Y:S03]  /*6770*/  LDS R130, [R2+0xe000] ;  /* 0x00e0000002827984 */ /* 0x000fe60000000800 */
[-C--:B------:R-:W-:Y:S01]  /*6780*/  HMMA.1688.F32.TF32 R192, R108, R140.reuse, R192 ;  /* 0x0000008c6cc0723c */ /* 0x080fe200000810c0 */
[----:B------:R-:W-:Y:S04]  /*6790*/  LDS R129, [R0+0xc000] ;  /* 0x00c0000000817984 */ /* 0x000fe80000000800 */
[----:B------:R-:W1:Y:S03]  /*67a0*/  LDS R131, [R0+0xe000] ;  /* 0x00e0000000837984 */ /* 0x000e660000000800 */
[----:B------:R-:W-:Y:S01]  /*67b0*/  HMMA.1688.F32.TF32 R180, R96, R140, R180 ;  /* 0x0000008c60b4723c */ /* 0x000fe200000810b4 */
[----:B------:R-:W-:Y:S04]  /*67c0*/  LDS R21, [R0+0xc200] ;  /* 0x00c2000000157984 */ /* 0x000fe80000000800 */
[----:B------:R-:W1:Y:S04]  /*67d0*/  LDS R23, [R0+0xe200] ;  /* 0x00e2000000177984 */ /* 0x000e680000000800 */
[----:B------:R-:W-:Y:S04]  /*67e0*/  LDS R116, [R2+0xc400] ;  /* 0x00c4000002747984 */ /* 0x000fe80000000800 */
[----:B------:R-:W-:Y:S04]  /*67f0*/  LDS R118, [R2+0xe400] ;  /* 0x00e4000002767984 */ /* 0x000fe80000000800 */
[----:B------:R-:W-:Y:S04]  /*6800*/  LDS R117, [R0+0xc400] ;  /* 0x00c4000000757984 */ /* 0x000fe80000000800 */
[----:B------:R-:W3:Y:S01]  /*6810*/  LDS R119, [R0+0xe400] ;  /* 0x00e4000000777984 */ /* 0x000ee20000000800 */
[----:B------:R-:W-:Y:S01]  /*6820*/  SEL R6, RZ, 0x4, !P0 ;  /* 0x00000004ff067807 */ /* 0x000fe20004000000 */
[----:B------:R-:W-:Y:S01]  /*6830*/  UISETP.GT.AND UP0, UPT, UR5, 0x1, UPT ;  /* 0x000000010500788c */ /* 0x000fe2000bf04270 */
[----:B------:R-:W-:Y:S01]  /*6840*/  IADD3 R8, P1, R4, R222, RZ ;  /* 0x000000de04087210 */ /* 0x000fe20007f3e0ff */
[----:B------:R-:W5:Y:S01]  /*6850*/  LDL R141, [R1+0xd8] ;  /* 0x0000d800018d7983 */ /* 0x000f620000100800 */
[C---:B-1----:R-:W-:Y:S03]  /*6860*/  HMMA.1688.F32.TF32 R96, R128.reuse, R102, R176 ;  /* 0x000000668060723c */ /* 0x042fe600000810b0 */
[----:B------:R-:W5:Y:S05]  /*6870*/  LDL R140, [R1+0x11c] ;  /* 0x00011c00018c7983 */ /* 0x000f6a0000100800 */
        /* <DEDUP_REMOVED lines=13> */
[C---:B------:R-:W-:Y:S08]  /*6950*/  HMMA.1688.F32.TF32 R128, R20.reuse, R158, R172 ;  /* 0x0000009e1480723c */ /* 0x040ff000000810ac */
[----:B------:R-:W-:Y:S08]  /*6960*/  HMMA.1688.F32.TF32 R120, R20, R142, R180 ;  /* 0x0000008e1478723c */ /* 0x000ff000000810b4 */
[C---:B---3--:R-:W-:Y:S01]  /*6970*/  HMMA.1688.F32.TF32 R20, R116.reuse, R10, R68 ;  /* 0x0000000a7414723c */ /* 0x048fe20000081044 */
[----:B------:R-:W-:Y:S04]  /*6980*/  LDS R68, [R2+0xc600] ;  /* 0x00c6000002447984 */ /* 0x000fe80000000800 */
[----:B------:R-:W-:Y:S03]  /*6990*/  LDS R70, [R2+0xe600] ;  /* 0x00e6000002467984 */ /* 0x000fe60000000800 */
[C---:B------:R-:W-:Y:S01]  /*69a0*/  HMMA.1688.F32.TF32 R24, R116.reuse, R18, R24 ;  /* 0x000000127418723c */ /* 0x040fe20000081018 */
[----:B------:R-:W-:Y:S04]  /*69b0*/  LDS R69, [R0+0xc600] ;  /* 0x00c6000000457984 */ /* 0x000fe80000000800 */
[----:B------:R1:W3:Y:S01]  /*69c0*/  LDS R71, [R0+0xe600] ;  /* 0x00e6000000477984 */ /* 0x0002e20000000800 */
[----:B------:R-:W-:Y:S01]  /*69d0*/  SEL R6, R6, RZ, !P5 ;  /* 0x000000ff06067207 */ /* 0x000fe20006800000 */
[----:B------:R-:W-:Y:S01]  /*69e0*/  USEL UR5, UR5, URZ, !UP0 ;  /* 0x0000003f05057287 */ /* 0x000fe2000c000000 */
[----:B------:R-:W-:Y:S02]  /*69f0*/  HMMA.1688.F32.TF32 R64, R116, R14, R64 ;  /* 0x0000000e7440723c */ /* 0x000fe40000081040 */
[----:B------:R-:W-:Y:S01]  /*6a00*/  ISETP.NE.U32.AND P0, PT, R6, RZ, PT ;  /* 0x000000ff0600720c */ /* 0x000fe20003f05070 */
[----:B------:R-:W-:Y:S01]  /*6a10*/  IMAD.X R9, R5, 0x1, R223, P1 ;  /* 0x0000000105097824 */ /* 0x000fe200008e06df */
[----:B------:R-:W5:Y:S01]  /*6a20*/  LDL R6, [R1+0x168] ;  /* 0x0001680001067983 */ /* 0x000f620000100800 */
[----:B-1----:R-:W-:-:S03]  /*6a30*/  IMAD.U32 R0, RZ, RZ, UR5 ;  /* 0x00000005ff007e24 */ /* 0x002fc6000f8e00ff */
[----:B------:R-:W1:Y:S01]  /*6a40*/  S2R R199, SR_TID.X ;  /* 0x0000000000c77919 */ /* 0x000e620000002100 */
[----:B------:R-:W-:Y:S01]  /*6a50*/  IMAD R0, R0, 0x10000, R232 ;  /* 0x0001000000007824 */ /* 0x000fe200078e02e8 */
[C---:B------:R-:W-:Y:S02]  /*6a60*/  HMMA.1688.F32.TF32 R80, R116.reuse, R86, R80 ;  /* 0x000000567450723c */ /* 0x040fe40000081050 */
[----:B------:R-:W-:Y:S06]  /*6a70*/  BAR.SYNC.DEFER_BLOCKING 0x0 ;  /* 0x0000000000007b1d */ /* 0x000fec0000010000 */
[----:B------:R-:W-:Y:S01]  /*6a80*/  HMMA.1688.F32.TF32 R104, R116, R138, R104 ;  /* 0x0000008a7468723c */ /* 0x000fe20000081068 */
[----:B------:R-:W-:-:S07]  /*6a90*/  IADD3 R204, R204, 0x1, RZ ;  /* 0x00000001cccc7810 */ /* 0x000fce0007ffe0ff */
[C---:B------:R-:W-:Y:S08]  /*6aa0*/  HMMA.1688.F32.TF32 R92, R116.reuse, R102, R92 ;  /* 0x00000066745c723c */ /* 0x040ff0000008105c */
[----:B------:R-:W-:Y:S01]  /*6ab0*/  HMMA.1688.F32.TF32 R124, R116, R158, R124 ;  /* 0x0000009e747c723c */ /* 0x000fe2000008107c */
[----:B------:R-:W-:Y:S01]  /*6ac0*/  @!PT LDS RZ, [RZ] ;  /* 0x00000000fffff984 */ /* 0x000fe20000000800 */
[----:B------:R-:W-:Y:S01]  /*6ad0*/  @!PT LDS RZ, [RZ] ;  /* 0x00000000fffff984 */ /* 0x000fe20000000800 */
[----:B------:R-:W-:Y:S01]  /*6ae0*/  @!PT LDS RZ, [RZ] ;  /* 0x00000000fffff984 */ /* 0x000fe20000000800 */
[----:B------:R1:W-:Y:S07]  /*6af0*/  LDGSTS.E [R0], [R8.64], P0 ;  /* 0x0000000008007fae */ /* 0x0003ee0008121848 */
[----:B---3--:R-:W-:Y:S01]  /*6b00*/  HMMA.1688.F32.TF32 R184, R68, R10, R28 ;  /* 0x0000000a44b8723c */ /* 0x008fe2000008101c */
[----:B------:R-:W3:Y:S04]  /*6b10*/  LDL R31, [R1+0xe0] ;  /* 0x0000e000011f7983 */ /* 0x000ee80000100800 */
[----:B------:R-:W3:Y:S01]  /*6b20*/  LDL R30, [R1+0xec] ;  /* 0x0000ec00011e7983 */ /* 0x000ee20000100800 */
[----:B-1----:R-:W-:-:S02]  /*6b30*/  IADD3 R8, P1, R4, R221, RZ ;  /* 0x000000dd04087210 */ /* 0x002fc40007f3e0ff */
[----:B------:R-:W-:Y:S01]  /*6b40*/  HMMA.1688.F32.TF32 R60, R68, R14, R60 ;  /* 0x0000000e443c723c */ /* 0x000fe2000008103c */
[----:B------:R-:W3:Y:S02]  /*6b50*/  LDL R29, [R1+0xe8] ;  /* 0x0000e800011d7983 */ /* 0x000ee40000100800 */
[----:B------:R-:W-:Y:S02]  /*6b60*/  IMAD.X R9, R5, 0x1, R224, P1 ;  /* 0x0000000105097824 */ /* 0x000fe400008e06e0 */
[----:B------:R-:W3:Y:S03]  /*6b70*/  LDL R28, [R1+0x124] ;  /* 0x00012400011c7983 */ /* 0x000ee60000100800 */
[----:B------:R-:W-:Y:S01]  /*6b80*/  HMMA.1688.F32.TF32 R116, R116, R142, R168 ;  /* 0x0000008e7474723c */ /* 0x000fe200000810a8 */
[----:B------:R1:W-:Y:S01]  /*6b90*/  LDGSTS.E [R0+0x400], [R8.64], P0 ;  /* 0x0040000008007fae */ /* 0x0003e20008121848 */
[----:B------:R-:W-:-:S03]  /*6ba0*/  ISETP.GT.AND P0, PT, R3, 0x4, PT ;  /* 0x000000040300780c */ /* 0x000fc60003f04270 */
[----:B------:R-:W3:Y:S01]  /*6bb0*/  LDL R11, [R1+0x160] ;  /* 0x00016000010b7983 */ /* 0x000ee20000100800 */
[----:B------:R-:W-:-:S03]  /*6bc0*/  SEL R2, RZ, 0x4, !P0 ;  /* 0x00000004ff027807 */ /* 0x000fc60004000000 */
[----:B------:R-:W3:Y:S01]  /*6bd0*/  LDL R10, [R1+0x16c] ;  /* 0x00016c00010a7983 */ /* 0x000ee20000100800 */
[----:B------:R-:W-:-:S03]  /*6be0*/  SEL R2, R2, RZ, !P5 ;  /* 0x000000ff02027207 */ /* 0x000fc60006800000 */
[----:B------:R-:W3:Y:S01]  /*6bf0*/  LDL R15, [R1+0x140] ;  /* 0x00014000010f7983 */ /* 0x000ee20000100800 */
[----:B------:R-:W-:Y:S02]  /*6c00*/  ISETP.NE.U32.AND P1, PT, R2, RZ, PT ;  /* 0x000000ff0200720c */ /* 0x000fe40003f25070 */
[----:B-1----:R-:W-:Y:S01]  /*6c10*/  IADD3 R8, P0, R4, R246, RZ ;  /* 0x000000f604087210 */ /* 0x002fe20007f1e0ff */
[----:B------:R-:W3:Y:S04]  /*6c20*/  LDL R14, [R1+0x14c] ;  /* 0x00014c00010e7983 */ /* 0x000ee80000100800 */
[----:B------:R-:W-:Y:S01]  /*6c30*/  IMAD.X R9, R5, 0x1, R245, P0 ;  /* 0x0000000105097824 */ /* 0x000fe200000e06f5 */
[----:B------:R-:W-:-:S04]  /*6c40*/  ISETP.GT.AND P0, PT, R3, 0x8, PT ;  /* 0x000000080300780c */ /* 0x000fc80003f04270 */
[----:B------:R-:W-:Y:S01]  /*6c50*/  SEL R2, RZ, 0x4, !P0 ;  /* 0x00000004ff027807 */ /* 0x000fe20004000000 */
[----:B------:R1:W-:Y:S03]  /*6c60*/  LDGSTS.E [R0+0x2000], [R8.64], P1 ;  /* 0x0200000008007fae */ /* 0x0003e60008921848 */
[----:B------:R-:W-:Y:S02]  /*6c70*/  SEL R2, R2, RZ, !P5 ;  /* 0x000000ff02027207 */ /* 0x000fe40006800000 */
[----:B-1----:R-:W-:Y:S02]  /*6c80*/  IADD3 R8, P2, R4, R248, RZ ;  /* 0x000000f804087210 */ /* 0x002fe40007f5e0ff */
[----:B------:R-:W-:-:S03]  /*6c90*/  ISETP.NE.U32.AND P0, PT, R2, RZ, PT ;  /* 0x000000ff0200720c */ /* 0x000fc60003f05070 */
[----:B------:R-:W-:-:S05]  /*6ca0*/  IMAD.X R9, R5, 0x1, R247, P2 ;  /* 0x0000000105097824 */ /* 0x000fca00010e06f7 */
[----:B------:R2:W-:Y:S02]  /*6cb0*/  LDGSTS.E [R0+0x2400], [R8.64], P1 ;  /* 0x0240000008007fae */ /* 0x0005e40008921848 */
[C---:B--2---:R-:W-:Y:S02]  /*6cc0*/  IADD3 R8, P1, R4.reuse, R137, RZ ;  /* 0x0000008904087210 */ /* 0x044fe40007f3e0ff */
[----:B------:R-:W2:Y:S03]  /*6cd0*/  LDL R137, [R1+0xd4] ;  /* 0x0000d40001897983 */ /* 0x000ea60000100800 */
[----:B------:R-:W-:Y:S02]  /*6ce0*/  IMAD.X R9, R5, 0x1, R136, P1 ;  /* 0x0000000105097824 */ /* 0x000fe400008e0688 */
[----:B------:R-:W2:Y:S04]  /*6cf0*/  LDL R136, [R1+0xdc] ;  /* 0x0000dc0001887983 */ /* 0x000ea80000100800 */
[----:B------:R4:W-:Y:S02]  /*6d00*/  LDGSTS.E [R0+0x4000], [R8.64], P0 ;  /* 0x0400000008007fae */ /* 0x0009e40008121848 */
[----:B----4-:R-:W-:-:S02]  /*6d10*/  IADD3 R8, P2, R4, R100, RZ ;  /* 0x0000006404087210 */ /* 0x010fc40007f5e0ff */
[----:B------:R-:W4:Y:S03]  /*6d20*/  LDL R100, [R1+0xac] ;  /* 0x0000ac0001647983 */ /* 0x000f260000100800 */
[----:B------:R-:W-:Y:S02]  /*6d30*/  IMAD.X R9, R5, 0x1, R85, P2 ;  /* 0x0000000105097824 */ /* 0x000fe400010e0655 */
[----:B------:R-:W2:Y:S04]  /*6d40*/  LDL R85, [R1+0xa8] ;  /* 0x0000a80001557983 */ /* 0x000ea80000100800 */
[----:B------:R1:W-:Y:S02]  /*6d50*/  LDGSTS.E [R0+0x4400], [R8.64], P0 ;  /* 0x0440000008007fae */ /* 0x0003e40008121848 */
[----:B-1----:R-:W-:-:S02]  /*6d60*/  IADD3 R8, P0, R4, R84, RZ ;  /* 0x0000005404087210 */ /* 0x002fc40007f1e0ff */
[----:B------:R-:W3:Y:S01]  /*6d70*/  LDL R84, [R1+0xe4] ;  /* 0x0000e40001547983 */ /* 0x000ee20000100800 */
[----:B------:R-:W-:-:S04]  /*6d80*/  ISETP.GT.AND P1, PT, R3, 0xc, PT ;  /* 0x0000000c0300780c */ /* 0x000fc80003f24270 */
[----:B------:R-:W-:-:S04]  /*6d90*/  SEL R2, RZ, 0x4, !P1 ;  /* 0x00000004ff027807 */ /* 0x000fc80004800000 */
[----:B------:R-:W-:-:S04]  /*6da0*/  SEL R2, R2, RZ, !P5 ;  /* 0x000000ff02027207 */ /* 0x000fc80006800000 */
[----:B------:R-:W-:Y:S01]  /*6db0*/  ISETP.NE.U32.AND P1, PT, R2, RZ, PT ;  /* 0x000000ff0200720c */ /* 0x000fe20003f25070 */
[----:B------:R-:W-:Y:S02]  /*6dc0*/  IMAD.X R9, R5, 0x1, R17, P0 ;  /* 0x0000000105097824 */ /* 0x000fe400000e0611 */
[----:B------:R-:W3:Y:S10]  /*6dd0*/  LDL R17, [R1+0x120] ;  /* 0x0001200001117983 */ /* 0x000ef40000100800 */
[----:B------:R5:W-:Y:S02]  /*6de0*/  LDGSTS.E [R0+0x6000], [R8.64], P1 ;  /* 0x0600000008007fae */ /* 0x000be40008921848 */
[----:B-----5:R-:W-:-:S05]  /*6df0*/  IADD3 R8, P2, R4, R101, RZ ;  /* 0x0000006504087210 */ /* 0x020fca0007f5e0ff */
[C---:B------:R-:W-:Y:S02]  /*6e00*/  IMAD.X R9, R5.reuse, 0x1, R16, P2 ;  /* 0x0000000105097824 */ /* 0x040fe400010e0610 */
[----:B------:R-:W5:Y:S04]  /*6e10*/  LDL R16, [R1+0x12c] ;  /* 0x00012c0001107983 */ /* 0x000f680000100800 */
[----:B------:R1:W-:Y:S02]  /*6e20*/  LDGSTS.E [R0+0x6400], [R8.64], P1 ;  /* 0x0640000008007fae */ /* 0x0003e40008921848 */
[----:B-1----:R-:W-:Y:S02]  /*6e30*/  IADD3 R8, P1, R4, R13, RZ ;  /* 0x0000000d04087210 */ /* 0x002fe40007f3e0ff */
[----:B------:R-:W5:Y:S03]  /*6e40*/  LDL R13, [R1+0x128] ;  /* 0x00012800010d7983 */ /* 0x000f660000100800 */
[----:B------:R-:W-:-:S02]  /*6e50*/  IMAD.X R9, R5, 0x1, R12, P1 ;  /* 0x0000000105097824 */ /* 0x000fc400008e060c */
[----:B------:R-:W5:Y:S01]  /*6e60*/  LDL R12, [R1+0x164] ;  /* 0x00016400010c7983 */ /* 0x000f620000100800 */
[----:B------:R-:W-:-:S04]  /*6e70*/  ISETP.GT.AND P0, PT, R3, 0x10, PT ;  /* 0x000000100300780c */ /* 0x000fc80003f04270 */
[----:B------:R-:W-:-:S04]  /*6e80*/  SEL R2, RZ, 0x4, !P0 ;  /* 0x00000004ff027807 */ /* 0x000fc80004000000 */
[----:B------:R-:W-:-:S04]  /*6e90*/  SEL R2, R2, RZ, !P5 ;  /* 0x000000ff02027207 */ /* 0x000fc80006800000 */
[----:B------:R-:W-:Y:S02]  /*6ea0*/  ISETP.NE.U32.AND P0, PT, R2, RZ, PT ;  /* 0x000000ff0200720c */ /* 0x000fe40003f05070 */
[----:B------:R-:W-:-:S11]  /*6eb0*/  ISETP.GT.AND P1, PT, R3, 0x14, PT ;  /* 0x000000140300780c */ /* 0x000fd60003f24270 */
[----:B------:R4:W-:Y:S01]  /*6ec0*/  LDGSTS.E [R0+0x8000], [R8.64], P0 ;  /* 0x0800000008007fae */ /* 0x0009e20008121848 */
[----:B------:R-:W-:-:S04]  /*6ed0*/  SEL R2, RZ, 0x4, !P1 ;  /* 0x00000004ff027807 */ /* 0x000fc80004800000 */
[----:B------:R-:W-:-:S04]  /*6ee0*/  SEL R2, R2, RZ, !P5 ;  /* 0x000000ff02027207 */ /* 0x000fc80006800000 */
[----:B------:R-:W-:Y:S02]  /*6ef0*/  ISETP.NE.U32.AND P1, PT, R2, RZ, PT ;  /* 0x000000ff0200720c */ /* 0x000fe40003f25070 */
[C---:B----4-:R-:W-:Y:S02]  /*6f00*/  IADD3 R8, P2, R4.reuse, R100, RZ ;  /* 0x0000006404087210 */ /* 0x050fe40007f5e0ff */
[----:B------:R-:W4:Y:S03]  /*6f10*/  LDL R100, [R1+0x34] ;  /* 0x0000340001647983 */ /* 0x000f260000100800 */
[----:B--2---:R-:W-:Y:S02]  /*6f20*/  IMAD.X R9, R5, 0x1, R85, P2 ;  /* 0x0000000105097824 */ /* 0x004fe400010e0655 */
[----:B------:R-:W2:Y:S04]  /*6f30*/  LDL R85, [R1+0x30] ;  /* 0x0000300001557983 */ /* 0x000ea80000100800 */
[----:B------:R3:W-:Y:S02]  /*6f40*/  LDGSTS.E [R0+0x8400], [R8.64], P0 ;  /* 0x0840000008007fae */ /* 0x0007e40008121848 */
[----:B---3--:R-:W-:-:S02]  /*6f50*/  IADD3 R8, P0, R4, R84, RZ ;  /* 0x0000005404087210 */ /* 0x008fc40007f1e0ff */
[----:B------:R-:W3:Y:S03]  /*6f60*/  LDL R84, [R1+0x3c] ;  /* 0x00003c0001547983 */ /* 0x000ee60000100800 */
[----:B------:R-:W-:Y:S01]  /*6f70*/  IMAD.X R9, R5, 0x1, R31, P0 ;  /* 0x0000000105097824 */ /* 0x000fe200000e061f */
[----:B------:R-:W-:-:S04]  /*6f80*/  ISETP.GT.AND P0, PT, R3, 0x18, PT ;  /* 0x000000180300780c */ /* 0x000fc80003f04270 */
[----:B------:R1:W-:Y:S01]  /*6f90*/  LDGSTS.E [R0+0xa000], [R8.64], P1 ;  /* 0x0a00000008007fae */ /* 0x0003e20008921848 */
[----:B------:R-:W-:-:S04]  /*6fa0*/  SEL R2, RZ, 0x4, !P0 ;  /* 0x00000004ff027807 */ /* 0x000fc80004000000 */
[----:B------:R-:W-:Y:S02]  /*6fb0*/  SEL R2, R2, RZ, !P5 ;  /* 0x000000ff02027207 */ /* 0x000fe40006800000 */
[----:B-1----:R-:W-:Y:S02]  /*6fc0*/  IADD3 R8, P2, R4, R30, RZ ;  /* 0x0000001e04087210 */ /* 0x002fe40007f5e0ff */
[----:B------:R-:W-:-:S03]  /*6fd0*/  ISETP.NE.U32.AND P0, PT, R2, RZ, PT ;  /* 0x000000ff0200720c */ /* 0x000fc60003f05070 */
[----:B------:R-:W-:-:S05]  /*6fe0*/  IMAD.X R9, R5, 0x1, R29, P2 ;  /* 0x0000000105097824 */ /* 0x000fca00010e061d */
[----:B------:R1:W-:Y:S02]  /*6ff0*/  LDGSTS.E [R0+0xa400], [R8.64], P1 ;  /* 0x0a40000008007fae */ /* 0x0003e40008921848 */
[----:B-1----:R-:W-:-:S05]  /*7000*/  IADD3 R8, P1, R4, R28, RZ ;  /* 0x0000001c04087210 */ /* 0x002fca0007f3e0ff */
[----:B------:R-:W-:Y:S01]  /*7010*/  IMAD.X R9, R5, 0x1, R17, P1 ;  /* 0x0000000105097824 */ /* 0x000fe200008e0611 */
[----:B------:R-:W-:Y:S01]  /*7020*/  ISETP.GT.AND P1, PT, R3, 0x1c, PT ;  /* 0x0000001c0300780c */ /* 0x000fe20003f24270 */
[----:B------:R-:W3:Y:S03]  /*7030*/  LDL R17, [R1+0x38] ;  /* 0x0000380001117983 */ /* 0x000ee60000100800 */
[----:B------:R-:W-:Y:S01]  /*7040*/  SEL R2, RZ, 0x4, !P1 ;  /* 0x00000004ff027807 */ /* 0x000fe20004800000 */
[----:B------:R5:W-:Y:S03]  /*7050*/  LDGSTS.E [R0+0xc000], [R8.64], P0 ;  /* 0x0c00000008007fae */ /* 0x000be60008121848 */
[----:B------:R-:W-:Y:S02]  /*7060*/  SEL R2, R2, RZ, !P5 ;  /* 0x000000ff02027207 */ /* 0x000fe40006800000 */
[----:B-----5:R-:W-:-:S02]  /*7070*/  IADD3 R8, P2, R4, R16, RZ ;  /* 0x0000001004087210 */ /* 0x020fc40007f5e0ff */
[----:B------:R-:W3:Y:S03]  /*7080*/  LDL R16, [R1+0x74] ;  /* 0x0000740001107983 */ /* 0x000ee60000100800 */
[----:B------:R-:W-:Y:S02]  /*7090*/  IMAD.X R9, R5, 0x1, R13, P2 ;  /* 0x0000000105097824 */ /* 0x000fe400010e060d */
[----:B------:R-:W3:Y:S01]  /*70a0*/  LDL R13, [R1+0x70] ;  /* 0x00007000010d7983 */ /* 0x000ee20000100800 */
[----:B------:R-:W-:-:S03]  /*70b0*/  ISETP.NE.U32.AND P1, PT, R2, RZ, PT ;  /* 0x000000ff0200720c */ /* 0x000fc60003f25070 */
[----:B------:R1:W-:Y:S02]  /*70c0*/  LDGSTS.E [R0+0xc400], [R8.64], P0 ;  /* 0x0c40000008007fae */ /* 0x0003e40008121848 */
[C---:B-1----:R-:W-:Y:S02]  /*70d0*/  IADD3 R8, P0, R4.reuse, R12, RZ ;  /* 0x0000000c04087210 */ /* 0x042fe40007f1e0ff */
[----:B------:R-:W3:Y:S03]  /*70e0*/  LDL R12, [R1+0x7c] ;  /* 0x00007c00010c7983 */ /* 0x000ee60000100800 */
[----:B------:R-:W-:Y:S02]  /*70f0*/  IMAD.X R9, R5, 0x1, R11, P0 ;  /* 0x0000000105097824 */ /* 0x000fe400000e060b */
[----:B------:R-:W3:Y:S04]  /*7100*/  LDL R11, [R1+0x78] ;  /* 0x00007800010b7983 */ /* 0x000ee80000100800 */
[----:B------:R1:W-:Y:S02]  /*7110*/  LDGSTS.E [R0+0xe000], [R8.64], P1 ;  /* 0x0e00000008007fae */ /* 0x0003e40008921848 */
[----:B-1----:R-:W-:-:S02]  /*7120*/  IADD3 R8, P0, R4, R10, RZ ;  /* 0x0000000a04087210 */ /* 0x002fc40007f1e0ff */
[----:B------:R-:W3:Y:S03]  /*7130*/  LDL R10, [R1+0xb4] ;  /* 0x0000b400010a7983 */ /* 0x000ee60000100800 */
[----:B------:R-:W-:Y:S02]  /*7140*/  IMAD.X R9, R5, 0x1, R6, P0 ;  /* 0x0000000105097824 */ /* 0x000fe400000e0606 */
[----:B------:R-:W3:Y:S01]  /*7150*/  LDL R6, [R1+0xb0] ;  /* 0x0000b00001067983 */ /* 0x000ee20000100800 */
[----:B------:R-:W-:-:S03]  /*7160*/  ISETP.GT.AND P0, PT, R3, 0x1, PT ;  /* 0x000000010300780c */ /* 0x000fc60003f04270 */
[----:B------:R1:W-:Y:S02]  /*7170*/  LDGSTS.E [R0+0xe400], [R8.64], P1 ;  /* 0x0e40000008007fae */ /* 0x0003e40008921848 */
[----:B-1----:R-:W-:-:S04]  /*7180*/  SEL R0, RZ, 0x4, !P0 ;  /* 0x00000004ff007807 */ /* 0x002fc80004000000 */
[----:B------:R-:W-:-:S04]  /*7190*/  SEL R0, R0, RZ, !P5 ;  /* 0x000000ff00007207 */ /* 0x000fc80006800000 */
[----:B------:R-:W-:Y:S01]  /*71a0*/  ISETP.NE.U32.AND P1, PT, R0, RZ, PT ;  /* 0x000000ff0000720c */ /* 0x000fe20003f25070 */
[----:B------:R-:W-:Y:S01]  /*71b0*/  IMAD.U32 R0, RZ, RZ, UR5 ;  /* 0x00000005ff007e24 */ /* 0x000fe2000f8e00ff */
[----:B------:R-:W-:-:S03]  /*71c0*/  IADD3 R8, P0, R4, R234, RZ ;  /* 0x000000ea04087210 */ /* 0x000fc60007f1e0ff */
[----:B------:R-:W-:Y:S02]  /*71d0*/  IMAD R0, R0, 0x10000, R231 ;  /* 0x0001000000007824 */ /* 0x000fe400078e02e7 */
        /* <DEDUP_REMOVED lines=9> */
[----:B-1----:R-:W-:-:S05]  /*7270*/  IADD3 R8, P1, R4, R250, RZ ;  /* 0x000000fa04087210 */ /* 0x002fca0007f3e0ff */
        /* <DEDUP_REMOVED lines=8> */
[----:B------:R4:W-:Y:S01]  /*7300*/  LDGSTS.E [R0+0x2c00], [R8.64], P0 ;  /* 0x02c0000008007fae */ /* 0x0009e20008121848 */
[----:B------:R-:W-:Y:S03]  /*7310*/  HMMA.1688.F32.TF32 R28, R68, R18, R36 ;  /* 0x00000012441c723c */ /* 0x000fe60000081024 */
[----:B------:R-:W5:Y:S04]  /*7320*/  LDL R39, [R1+0xb8] ;  /* 0x0000b80001277983 */ /* 0x000f680000100800 */
[----:B------:R-:W5:Y:S04]  /*7330*/  LDL R38, [R1+0xf4] ;  /* 0x0000f40001267983 */ /* 0x000f680000100800 */
[----:B------:R-:W5:Y:S04]  /*7340*/  LDL R37, [R1+0xf0] ;  /* 0x0000f00001257983 */ /* 0x000f680000100800 */
[----:B------:R-:W5:Y:S04]  /*7350*/  LDL R36, [R1+0xfc] ;  /* 0x0000fc0001247983 */ /* 0x000f680000100800 */
[----:B------:R-:W5:Y:S04]  /*7360*/  LDL R19, [R1+0xf8] ;  /* 0x0000f80001137983 */ /* 0x000f680000100800 */
[----:B------:R-:W5:Y:S01]  /*7370*/  LDL R18, [R1+0x134] ;  /* 0x0001340001127983 */ /* 0x000f620000100800 */
[----:B----4-:R-:W-:-:S05]  /*7380*/  IADD3 R8, P0, R4, R100, RZ ;  /* 0x0000006404087210 */ /* 0x010fca0007f1e0ff */
[----:B--2---:R-:W-:-:S05]  /*7390*/  IMAD.X R9, R5, 0x1, R85, P0 ;  /* 0x0000000105097824 */ /* 0x004fca00000e0655 */
[----:B------:R3:W-:Y:S02]  /*73a0*/  LDGSTS.E [R0+0x4800], [R8.64], P1 ;  /* 0x0480000008007fae */ /* 0x0007e40008921848 */
[----:B---3--:R-:W-:Y:S02]  /*73b0*/  IADD3 R8, P2, R4, R84, RZ ;  /* 0x0000005404087210 */ /* 0x008fe40007f5e0ff */
[----:B------:R-:W2:Y:S01]  /*73c0*/  LDL R84, [R1+0xbc] ;  /* 0x0000bc0001547983 */ /* 0x000ea20000100800 */
[----:B------:R-:W-:-:S04]  /*73d0*/  ISETP.GT.AND P0, PT, R3, 0xd, PT ;  /* 0x0000000d0300780c */ /* 0x000fc80003f04270 */
[----:B------:R-:W-:-:S04]  /*73e0*/  SEL R2, RZ, 0x4, !P0 ;  /* 0x00000004ff027807 */ /* 0x000fc80004000000 */
[----:B------:R-:W-:-:S04]  /*73f0*/  SEL R2, R2, RZ, !P5 ;  /* 0x000000ff02027207 */ /* 0x000fc80006800000 */
[----:B------:R-:W-:Y:S01]  /*7400*/  ISETP.NE.U32.AND P0, PT, R2, RZ, PT ;  /* 0x000000ff0200720c */ /* 0x000fe20003f05070 */
[C---:B------:R-:W-:Y:S02]  /*7410*/  IMAD.X R9, R5.reuse, 0x1, R17, P2 ;  /* 0x0000000105097824 */ /* 0x040fe400010e0611 */
[----:B------:R-:W3:Y:S04]  /*7420*/  LDL R17, [R1+0x130] ;  /* 0x0001300001117983 */ /* 0x000ee80000100800 */
[----:B------:R1:W-:Y:S02]  /*7430*/  LDGSTS.E [R0+0x4c00], [R8.64], P1 ;  /* 0x04c0000008007fae */ /* 0x0003e40008921848 */
[----:B-1----:R-:W-:Y:S02]  /*7440*/  IADD3 R8, P1, R4, R16, RZ ;  /* 0x0000001004087210 */ /* 0x002fe40007f3e0ff */
[----:B------:R-:W4:Y:S03]  /*7450*/  LDL R16, [R1+0x13c] ;  /* 0x00013c0001107983 */ /* 0x000f260000100800 */
[----:B------:R-:W-:-:S02]  /*7460*/  IMAD.X R9, R5, 0x1, R13, P1 ;  /* 0x0000000105097824 */ /* 0x000fc400008e060d */
[----:B------:R-:W3:Y:S04]  /*7470*/  LDL R13, [R1+0x138] ;  /* 0x00013800010d7983 */ /* 0x000ee80000100800 */
[----:B------:R1:W-:Y:S02]  /*7480*/  LDGSTS.E [R0+0x6800], [R8.64], P0 ;  /* 0x0680000008007fae */ /* 0x0003e40008121848 */
[----:B-1----:R-:W-:Y:S02]  /*7490*/  IADD3 R8, P2, R4, R12, RZ ;  /* 0x0000000c04087210 */ /* 0x002fe40007f5e0ff */
[----:B------:R-:W4:Y:S03]  /*74a0*/  LDL R12, [R1+0x174] ;  /* 0x00017400010c7983 */ /* 0x000f260000100800 */
[----:B------:R-:W-:-:S02]  /*74b0*/  IMAD.X R9, R5, 0x1, R11, P2 ;  /* 0x0000000105097824 */ /* 0x000fc400010e060b */
[----:B------:R-:W4:Y:S04]  /*74c0*/  LDL R11, [R1+0x170] ;  /* 0x00017000010b7983 */ /* 0x000f280000100800 */
[----:B------:R1:W-:Y:S02]  /*74d0*/  LDGSTS.E [R0+0x6c00], [R8.64], P0 ;  /* 0x06c0000008007fae */ /* 0x0003e40008121848 */
[----:B-1----:R-:W-:Y:S02]  /*74e0*/  IADD3 R8, P0, R4, R10, RZ ;  /* 0x0000000a04087210 */ /* 0x002fe40007f1e0ff */
[----:B------:R-:W4:Y:S03]  /*74f0*/  LDL R10, [R1+0x17c] ;  /* 0x00017c00010a7983 */ /* 0x000f260000100800 */
[----:B------:R-:W-:-:S02]  /*7500*/  IMAD.X R9, R5, 0x1, R6, P0 ;  /* 0x0000000105097824 */ /* 0x000fc400000e0606 */
[----:B------:R-:W4:Y:S01]  /*7510*/  LDL R6, [R1+0x178] ;  /* 0x0001780001067983 */ /* 0x000f220000100800 */
[----:B------:R-:W-:-:S04]  /*7520*/  ISETP.GT.AND P1, PT, R3, 0x11, PT ;  /* 0x000000110300780c */ /* 0x000fc80003f24270 */
[----:B------:R-:W-:-:S04]  /*7530*/  SEL R2, RZ, 0x4, !P1 ;  /* 0x00000004ff027807 */ /* 0x000fc80004800000 */
[----:B------:R-:W-:-:S04]  /*7540*/  SEL R2, R2, RZ, !P5 ;  /* 0x000000ff02027207 */ /* 0x000fc80006800000 */
[----:B------:R-:W-:Y:S02]  /*7550*/  ISETP.NE.U32.AND P1, PT, R2, RZ, PT ;  /* 0x000000ff0200720c */ /* 0x000fe40003f25070 */
[----:B------:R-:W-:-:S04]  /*7560*/  ISETP.GT.AND P0, PT, R3, 0x15, PT ;  /* 0x000000150300780c */ /* 0x000fc80003f04270 */
[----:B------:R-:W-:-:S07]  /*7570*/  SEL R2, RZ, 0x4, !P0 ;  /* 0x00000004ff027807 */ /* 0x000fce0004000000 */
[----:B------:R2:W-:Y:S01]  /*7580*/  LDGSTS.E [R0+0x8800], [R8.64], P1 ;  /* 0x0880000008007fae */ /* 0x0005e20008921848 */
[----:B------:R-:W-:-:S04]  /*7590*/  SEL R2, R2, RZ, !P5 ;  /* 0x000000ff02027207 */ /* 0x000fc80006800000 */
[----:B------:R-:W-:Y:S02]  /*75a0*/  ISETP.NE.U32.AND P0, PT, R2, RZ, PT ;  /* 0x000000ff0200720c */ /* 0x000fe40003f05070 */
[----:B--2---:R-:W-:-:S05]  /*75b0*/  IADD3 R8, P2, R4, R84, RZ ;  /* 0x0000005404087210 */ /* 0x004fca0007f5e0ff */
[C---:B-----5:R-:W-:Y:S02]  /*75c0*/  IMAD.X R9, R5.reuse, 0x1, R39, P2 ;  /* 0x0000000105097824 */ /* 0x060fe400010e0627 */
[----:B------:R-:W2:Y:S04]  /*75d0*/  LDL R39, [R1+0x110] ;  /* 0x0001100001277983 */ /* 0x000ea80000100800 */
[----:B------:R1:W-:Y:S02]  /*75e0*/  LDGSTS.E [R0+0x8c00], [R8.64], P1 ;  /* 0x08c0000008007fae */ /* 0x0003e40008921848 */
[----:B-1----:R-:W-:Y:S02]  /*75f0*/  IADD3 R8, P1, R4, R38, RZ ;  /* 0x0000002604087210 */ /* 0x002fe40007f3e0ff */
[----:B------:R-:W5:Y:S03]  /*7600*/  LDL R38, [R1+0xcc] ;  /* 0x0000cc0001267983 */ /* 0x000f660000100800 */
[----:B------:R-:W-:Y:S01]  /*7610*/  IMAD.X R9, R5, 0x1, R37, P1 ;  /* 0x0000000105097824 */ /* 0x000fe200008e0625 */
[----:B------:R-:W-:Y:S01]  /*7620*/  ISETP.GT.AND P1, PT, R3, 0x19, PT ;  /* 0x000000190300780c */ /* 0x000fe20003f24270 */
[----:B------:R-:W2:Y:S03]  /*7630*/  LDL R37, [R1+0xc8] ;  /* 0x0000c80001257983 */ /* 0x000ea60000100800 */
[----:B------:R-:W-:Y:S01]  /*7640*/  SEL R2, RZ, 0x4, !P1 ;  /* 0x00000004ff027807 */ /* 0x000fe20004800000 */
[----:B------:R1:W-:Y:S03]  /*7650*/  LDGSTS.E [R0+0xa800], [R8.64], P0 ;  /* 0x0a80000008007fae */ /* 0x0003e60008121848 */
[----:B------:R-:W-:-:S02]  /*7660*/  SEL R2, R2, RZ, !P5 ;  /* 0x000000ff02027207 */ /* 0x000fc40006800000 */
[----:B-1----:R-:W-:Y:S02]  /*7670*/  IADD3 R8, P2, R4, R36, RZ ;  /* 0x0000002404087210 */ /* 0x002fe40007f5e0ff */
[----:B------:R-:W-:Y:S01]  /*7680*/  ISETP.NE.U32.AND P1, PT, R2, RZ, PT ;  /* 0x000000ff0200720c */ /* 0x000fe20003f25070 */
[----:B------:R-:W2:Y:S02]  /*7690*/  LDL R36, [R1+0x44] ;  /* 0x0000440001247983 */ /* 0x000ea40000100800 */
[----:B------:R-:W-:Y:S02]  /*76a0*/  IMAD.X R9, R5, 0x1, R19, P2 ;  /* 0x0000000105097824 */ /* 0x000fe400010e0613 */
[----:B------:R-:W2:Y:S04]  /*76b0*/  LDL R19, [R1+0x40] ;  /* 0x0000400001137983 */ /* 0x000ea80000100800 */
[----:B------:R1:W-:Y:S02]  /*76c0*/  LDGSTS.E [R0+0xac00], [R8.64], P0 ;  /* 0x0ac0000008007fae */ /* 0x0003e40008121848 */
[----:B-1----:R-:W-:-:S02]  /*76d0*/  IADD3 R8, P0, R4, R18, RZ ;  /* 0x0000001204087210 */ /* 0x002fc40007f1e0ff */
[----:B------:R-:W2:Y:S03]  /*76e0*/  LDL R18, [R1+0x4c] ;  /* 0x00004c0001127983 */ /* 0x000ea60000100800 */
[----:B---3--:R-:W-:Y:S01]  /*76f0*/  IMAD.X R9, R5, 0x1, R17, P0 ;  /* 0x0000000105097824 */ /* 0x008fe200000e0611 */
[----:B------:R-:W-:Y:S01]  /*7700*/  ISETP.GT.AND P0, PT, R3, 0x1d, PT ;  /* 0x0000001d0300780c */ /* 0x000fe20003f04270 */
[----:B------:R-:W3:Y:S03]  /*7710*/  LDL R17, [R1+0x48] ;  /* 0x0000480001117983 */ /* 0x000ee60000100800 */
[----:B------:R-:W-:Y:S01]  /*7720*/  SEL R2, RZ, 0x4, !P0 ;  /* 0x00000004ff027807 */ /* 0x000fe20004000000 */
[----:B------:R4:W-:Y:S03]  /*7730*/  LDGSTS.E [R0+0xc800], [R8.64], P1 ;  /* 0x0c80000008007fae */ /* 0x0009e60008921848 */
[----:B------:R-:W-:-:S02]  /*7740*/  SEL R2, R2, RZ, !P5 ;  /* 0x000000ff02027207 */ /* 0x000fc40006800000 */
[----:B----4-:R-:W-:Y:S02]  /*7750*/  IADD3 R8, P2, R4, R16, RZ ;  /* 0x0000001004087210 */ /* 0x010fe40007f5e0ff */
[----:B------:R-:W-:Y:S01]  /*7760*/  ISETP.NE.U32.AND P0, PT, R2, RZ, PT ;  /* 0x000000ff0200720c */ /* 0x000fe20003f05070 */
[----:B------:R-:W4:Y:S02]  /*7770*/  LDL R16, [R1+0x84] ;  /* 0x0000840001107983 */ /* 0x000f240000100800 */
[----:B------:R-:W-:Y:S02]  /*7780*/  IMAD.X R9, R5, 0x1, R13, P2 ;  /* 0x0000000105097824 */ /* 0x000fe400010e060d */
[----:B------:R-:W2:Y:S04]  /*7790*/  LDL R13, [R1+0x80] ;  /* 0x00008000010d7983 */ /* 0x000ea80000100800 */
[----:B------:R1:W-:Y:S02]  /*77a0*/  LDGSTS.E [R0+0xcc00], [R8.64], P1 ;  /* 0x0cc0000008007fae */ /* 0x0003e40008921848 */
[----:B-1----:R-:W-:-:S02]  /*77b0*/  IADD3 R8, P1, R4, R12, RZ ;  /* 0x0000000c04087210 */ /* 0x002fc40007f3e0ff */
[----:B------:R-:W2:Y:S03]  /*77c0*/  LDL R12, [R1+0x4] ;  /* 0x00000400010c7983 */ /* 0x000ea60000100800 */
[----:B------:R-:W-:Y:S02]  /*77d0*/  IMAD.X R9, R5, 0x1, R11, P1 ;  /* 0x0000000105097824 */ /* 0x000fe400008e060b */
[----:B------:R-:W3:Y:S04]  /*77e0*/  LDL R11, [R1] ;  /* 0x00000000010b7983 */ /* 0x000ee80000100800 */
[----:B------:R1:W-:Y:S02]  /*77f0*/  LDGSTS.E [R0+0xe800], [R8.64], P0 ;  /* 0x0e80000008007fae */ /* 0x0003e40008121848 */
[----:B-1----:R-:W-:-:S02]  /*7800*/  IADD3 R8, P1, R4, R10, RZ ;  /* 0x0000000a04087210 */ /* 0x002fc40007f3e0ff */
[----:B------:R-:W4:Y:S03]  /*7810*/  LDL R10, [R1+0xc] ;  /* 0x00000c00010a7983 */ /* 0x000f260000100800 */
[----:B------:R-:W-:Y:S02]  /*7820*/  IMAD.X R9, R5, 0x1, R6, P1 ;  /* 0x0000000105097824 */ /* 0x000fe400008e0606 */
[----:B------:R-:W5:Y:S04]  /*7830*/  LDL R6, [R1+0x8] ;  /* 0x0000080001067983 */ /* 0x000f680000100800 */
[----:B------:R1:W-:Y:S01]  /*7840*/  LDGSTS.E [R0+0xec00], [R8.64], P0 ;  /* 0x0ec0000008007fae */ /* 0x0003e20008121848 */
[----:B------:R-:W-:-:S04]  /*7850*/  ISETP.GT.AND P0, PT, R3, 0x2, PT ;  /* 0x000000020300780c */ /* 0x000fc80003f04270 */
        /* <DEDUP_REMOVED lines=15> */
[----:B--2---:R-:W-:Y:S02]  /*7950*/  IADD3 R8, P1, R4, R12, RZ ;  /* 0x0000000c04087210 */ /* 0x004fe40007f3e0ff */
[----:B------:R-:W2:Y:S03]  /*7960*/  LDL R12, [R1+0x8c] ;  /* 0x00008c00010c7983 */ /* 0x000ea60000100800 */
[----:B---3--:R-:W-:Y:S02]  /*7970*/  IMAD.X R9, R5, 0x1, R11, P1 ;  /* 0x0000000105097824 */ /* 0x008fe400008e060b */
[----:B------:R-:W3:Y:S04]  /*7980*/  LDL R11, [R1+0x88] ;  /* 0x00008800010b7983 */ /* 0x000ee80000100800 */
[----:B------:R4:W-:Y:S01]  /*7990*/  LDGSTS.E [R0+0x3000], [R8.64], P0 ;  /* 0x0300000008007fae */ /* 0x0009e20008121848 */
[----:B------:R-:W-:-:S02]  /*79a0*/  ISETP.GT.AND P1, PT, R3, 0xa, PT ;  /* 0x0000000a0300780c */ /* 0x000fc40003f24270 */
[----:B----4-:R-:W-:Y:S02]  /*79b0*/  IADD3 R8, P2, R4, R10, RZ ;  /* 0x0000000a04087210 */ /* 0x010fe40007f5e0ff */
[----:B------:R-:W4:Y:S03]  /*79c0*/  LDL R10, [R1+0xc4] ;  /* 0x0000c400010a7983 */ /* 0x000f260000100800 */
[----:B-----5:R-:W-:Y:S02]  /*79d0*/  IMAD.X R9, R5, 0x1, R6, P2 ;  /* 0x0000000105097824 */ /* 0x020fe400010e0606 */
[----:B------:R-:W5:Y:S01]  /*79e0*/  LDL R6, [R1+0xc0] ;  /* 0x0000c00001067983 */ /* 0x000f620000100800 */
[----:B------:R-:W-:-:S03]  /*79f0*/  SEL R2, RZ, 0x4, !P1 ;  /* 0x00000004ff027807 */ /* 0x000fc60004800000 */
[----:B------:R1:W-:Y:S01]  /*7a00*/  LDGSTS.E [R0+0x3400], [R8.64], P0 ;  /* 0x0340000008007fae */ /* 0x0003e20008121848 */
[----:B------:R-:W-:-:S04]  /*7a10*/  SEL R2, R2, RZ, !P5 ;  /* 0x000000ff02027207 */ /* 0x000fc80006800000 */
[----:B------:R-:W-:Y:S02]  /*7a20*/  ISETP.NE.U32.AND P1, PT, R2, RZ, PT ;  /* 0x000000ff0200720c */ /* 0x000fe40003f25070 */
[C---:B-1----:R-:W-:Y:S02]  /*7a30*/  IADD3 R8, P0, R4.reuse, R36, RZ ;  /* 0x0000002404087210 */ /* 0x042fe40007f1e0ff */
[----:B------:R-:W5:Y:S03]  /*7a40*/  LDL R36, [R1+0x104] ;  /* 0x0001040001247983 */ /* 0x000f660000100800 */
[----:B------:R-:W-:Y:S02]  /*7a50*/  IMAD.X R9, R5, 0x1, R19, P0 ;  /* 0x0000000105097824 */ /* 0x000fe400000e0613 */
[----:B------:R-:W5:Y:S04]  /*7a60*/  LDL R19, [R1+0x100] ;  /* 0x0001000001137983 */ /* 0x000f680000100800 */
[----:B------:R1:W-:Y:S02]  /*7a70*/  LDGSTS.E [R0+0x5000], [R8.64], P1 ;  /* 0x0500000008007fae */ /* 0x0003e40008921848 */
[----:B-1----:R-:W-:-:S02]  /*7a80*/  IADD3 R8, P2, R4, R18, RZ ;  /* 0x0000001204087210 */ /* 0x002fc40007f5e0ff */
[----:B------:R-:W5:Y:S03]  /*7a90*/  LDL R18, [R1+0x10c] ;  /* 0x00010c0001127983 */ /* 0x000f660000100800 */
[----:B------:R-:W-:Y:S02]  /*7aa0*/  IMAD.X R9, R5, 0x1, R17, P2 ;  /* 0x0000000105097824 */ /* 0x000fe400010e0611 */
[----:B------:R-:W5:Y:S04]  /*7ab0*/  LDL R17, [R1+0x108] ;  /* 0x0001080001117983 */ /* 0x000f680000100800 */
[----:B------:R1:W-:Y:S02]  /*7ac0*/  LDGSTS.E [R0+0x5400], [R8.64], P1 ;  /* 0x0540000008007fae */ /* 0x0003e40008921848 */
[----:B-1----:R-:W-:-:S02]  /*7ad0*/  IADD3 R8, P1, R4, R16, RZ ;  /* 0x0000001004087210 */ /* 0x002fc40007f3e0ff */
[----:B------:R-:W5:Y:S01]  /*7ae0*/  LDL R16, [R1+0x144] ;  /* 0x0001440001107983 */ /* 0x000f620000100800 */
[----:B------:R-:W-:-:S04]  /*7af0*/  ISETP.GT.AND P0, PT, R3, 0xe, PT ;  /* 0x0000000e0300780c */ /* 0x000fc80003f04270 */
[----:B------:R-:W-:-:S04]  /*7b00*/  SEL R2, RZ, 0x4, !P0 ;  /* 0x00000004ff027807 */ /* 0x000fc80004000000 */
[----:B------:R-:W-:-:S04]  /*7b10*/  SEL R2, R2, RZ, !P5 ;  /* 0x000000ff02027207 */ /* 0x000fc80006800000 */
[----:B------:R-:W-:Y:S01]  /*7b20*/  ISETP.NE.U32.AND P0, PT, R2, RZ, PT ;  /* 0x000000ff0200720c */ /* 0x000fe20003f05070 */
[----:B------:R-:W-:Y:S01]  /*7b30*/  IMAD.X R9, R5, 0x1, R13, P1 ;  /* 0x0000000105097824 */ /* 0x000fe200008e060d */
[----:B------:R-:W-:Y:S01]  /*7b40*/  ISETP.GT.AND P1, PT, R3, 0x12, PT ;  /* 0x000000120300780c */ /* 0x000fe20003f24270 */
[----:B------:R-:W5:Y:S03]  /*7b50*/  LDL R13, [R1+0x148] ;  /* 0x00014800010d7983 */ /* 0x000f660000100800 */
[----:B------:R-:W-:-:S07]  /*7b60*/  SEL R2, RZ, 0x4, !P1 ;  /* 0x00000004ff027807 */ /* 0x000fce0004800000 */
[----:B------:R2:W-:Y:S01]  /*7b70*/  LDGSTS.E [R0+0x7000], [R8.64], P0 ;  /* 0x0700000008007fae */ /* 0x0005e20008121848 */
[----:B------:R-:W-:-:S04]  /*7b80*/  SEL R2, R2, RZ, !P5 ;  /* 0x000000ff02027207 */ /* 0x000fc80006800000 */
[----:B------:R-:W-:Y:S02]  /*7b90*/  ISETP.NE.U32.AND P1, PT, R2, RZ, PT ;  /* 0x000000ff0200720c */ /* 0x000fe40003f25070 */
[C---:B--2---:R-:W-:Y:S02]  /*7ba0*/  IADD3 R8, P2, R4.reuse, R12, RZ ;  /* 0x0000000c04087210 */ /* 0x044fe40007f5e0ff */
[----:B------:R-:W2:Y:S03]  /*7bb0*/  LDL R12, [R1+0x184] ;  /* 0x00018400010c7983 */ /* 0x000ea60000100800 */
[----:B---3--:R-:W-:Y:S02]  /*7bc0*/  IMAD.X R9, R5, 0x1, R11, P2 ;  /* 0x0000000105097824 */ /* 0x008fe400010e060b */
[----:B------:R-:W3:Y:S04]  /*7bd0*/  LDL R11, [R1+0x180] ;  /* 0x00018000010b7983 */ /* 0x000ee80000100800 */
[----:B------:R4:W-:Y:S02]  /*7be0*/  LDGSTS.E [R0+0x7400], [R8.64], P0 ;  /* 0x0740000008007fae */ /* 0x0009e40008121848 */
[----:B----4-:R-:W-:-:S02]  /*7bf0*/  IADD3 R8, P0, R4, R10, RZ ;  /* 0x0000000a04087210 */ /* 0x010fc40007f1e0ff */
[----:B------:R-:W4:Y:S03]  /*7c00*/  LDL R10, [R1+0x18c] ;  /* 0x00018c00010a7983 */ /* 0x000f260000100800 */
[----:B-----5:R-:W-:Y:S01]  /*7c10*/  IMAD.X R9, R5, 0x1, R6, P0 ;  /* 0x0000000105097824 */ /* 0x020fe200000e0606 */
[----:B------:R-:W-:Y:S01]  /*7c20*/  ISETP.GT.AND P0, PT, R3, 0x16, PT ;  /* 0x000000160300780c */ /* 0x000fe20003f04270 */
[----:B------:R-:W5:Y:S03]  /*7c30*/  LDL R6, [R1+0x188] ;  /* 0x0001880001067983 */ /* 0x000f660000100800 */
[----:B------:R-:W-:Y:S01]  /*7c40*/  SEL R2, RZ, 0x4, !P0 ;  /* 0x00000004ff027807 */ /* 0x000fe20004000000 */
[----:B------:R1:W-:Y:S03]  /*7c50*/  LDGSTS.E [R0+0x9000], [R8.64], P1 ;  /* 0x0900000008007fae */ /* 0x0003e60008921848 */
[----:B------:R-:W-:-:S02]  /*7c60*/  SEL R2, R2, RZ, !P5 ;  /* 0x000000ff02027207 */ /* 0x000fc40006800000 */
[----:B-1----:R-:W-:Y:S02]  /*7c70*/  IADD3 R8, P2, R4, R38, RZ ;  /* 0x0000002604087210 */ /* 0x002fe40007f5e0ff */
[----:B------:R-:W-:Y:S01]  /*7c80*/  ISETP.NE.U32.AND P0, PT, R2, RZ, PT ;  /* 0x000000ff0200720c */ /* 0x000fe20003f05070 */
[----:B------:R-:W5:Y:S02]  /*7c90*/  LDL R38, [R1+0x154] ;  /* 0x0001540001267983 */ /* 0x000f640000100800 */
[----:B------:R-:W-:Y:S02]  /*7ca0*/  IMAD.X R9, R5, 0x1, R37, P2 ;  /* 0x0000000105097824 */ /* 0x000fe400010e0625 */
[----:B------:R-:W5:Y:S04]  /*7cb0*/  LDL R37, [R1+0x118] ;  /* 0x0001180001257983 */ /* 0x000f680000100800 */
[----:B------:R1:W-:Y:S02]  /*7cc0*/  LDGSTS.E [R0+0x9400], [R8.64], P1 ;  /* 0x0940000008007fae */ /* 0x0003e40008921848 */
[----:B-1----:R-:W-:-:S02]  /*7cd0*/  IADD3 R8, P1, R4, R36, RZ ;  /* 0x0000002404087210 */ /* 0x002fc40007f3e0ff */
[----:B------:R-:W5:Y:S03]  /*7ce0*/  LDL R36, [R1+0x15c] ;  /* 0x00015c0001247983 */ /* 0x000f660000100800 */
[----:B------:R-:W-:Y:S01]  /*7cf0*/  IMAD.X R9, R5, 0x1, R19, P1 ;  /* 0x0000000105097824 */ /* 0x000fe200008e0613 */
        /* <DEDUP_REMOVED lines=19> */
[----:B------:R-:W-:Y:S01]  /*7e30*/  SEL R2, RZ, 0x4, !P0 ;  /* 0x00000004ff027807 */ /* 0x000fe20004000000 */
[----:B------:R-:W-:Y:S02]  /*7e40*/  IMAD.X R9, R5, 0x1, R13, P2 ;  /* 0x0000000105097824 */ /* 0x000fe400010e060d */
[----:B------:R-:W5:Y:S01]  /*7e50*/  LDL R13, [R1+0x5c] ;  /* 0x00005c00010d7983 */ /* 0x000f620000100800 */
[----:B------:R-:W-:-:S03]  /*7e60*/  SEL R2, R2, RZ, !P5 ;  /* 0x000000ff02027207 */ /* 0x000fc60006800000 */
[----:B------:R2:W-:Y:S01]  /*7e70*/  LDGSTS.E [R0+0xd400], [R8.64], P1 ;  /* 0x0d40000008007fae */ /* 0x0005e20008921848 */
[----:B------:R-:W-:Y:S02]  /*7e80*/  ISETP.NE.U32.AND P0, PT, R2, RZ, PT ;  /* 0x000000ff0200720c */ /* 0x000fe40003f05070 */
[----:B--2---:R-:W-:Y:S02]  /*7e90*/  IADD3 R8, P1, R4, R12, RZ ;  /* 0x0000000c04087210 */ /* 0x004fe40007f3e0ff */
[----:B------:R-:W2:Y:S03]  /*7ea0*/  LDL R12, [R1+0x58] ;  /* 0x00005800010c7983 */ /* 0x000ea60000100800 */
[----:B---3--:R-:W-:-:S06]  /*7eb0*/  IMAD.X R9, R5, 0x1, R11, P1 ;  /* 0x0000000105097824 */ /* 0x008fcc00008e060b */
[----:B------:R4:W-:Y:S02]  /*7ec0*/  LDGSTS.E [R0+0xf000], [R8.64], P0 ;  /* 0x0f00000008007fae */ /* 0x0009e40008121848 */
[----:B----4-:R-:W-:-:S05]  /*7ed0*/  IADD3 R8, P1, R4, R10, RZ ;  /* 0x0000000a04087210 */ /* 0x010fca0007f3e0ff */
[----:B-----5:R-:W-:Y:S02]  /*7ee0*/  IMAD.X R9, R5, 0x1, R6, P1 ;  /* 0x0000000105097824 */ /* 0x020fe400008e0606 */
[----:B------:R-:W3:Y:S04]  /*7ef0*/  LDL R6, [R1+0x50] ;  /* 0x0000500001067983 */ /* 0x000ee80000100800 */
[----:B------:R1:W-:Y:S01]  /*7f00*/  LDGSTS.E [R0+0xf400], [R8.64], P0 ;  /* 0x0f40000008007fae */ /* 0x0003e20008121848 */
[----:B------:R-:W-:-:S04]  /*7f10*/  ISETP.GT.AND P0, PT, R3, 0x3, PT ;  /* 0x000000030300780c */ /* 0x000fc80003f04270 */
[----:B------:R-:W-:Y:S02]  /*7f20*/  SEL R2, RZ, 0x4, !P0 ;  /* 0x00000004ff027807 */ /* 0x000fe40004000000 */
[----:B------:R-:W-:Y:S02]  /*7f30*/  ISETP.GT.AND P0, PT, R3, 0x7, PT ;  /* 0x000000070300780c */ /* 0x000fe40003f04270 */
[----:B------:R-:W-:Y:S02]  /*7f40*/  SEL R2, R2, RZ, !P5 ;  /* 0x000000ff02027207 */ /* 0x000fe40006800000 */
[----:B-1----:R-:W-:Y:S02]  /*7f50*/  SEL R0, RZ, 0x4, !P0 ;  /* 0x00000004ff007807 */ /* 0x002fe40004000000 */
[----:B------:R-:W-:Y:S01]  /*7f60*/  ISETP.NE.U32.AND P2, PT, R2, RZ, PT ;  /* 0x000000ff0200720c */ /* 0x000fe20003f45070 */
[----:B------:R-:W-:Y:S01]  /*7f70*/  IMAD.U32 R2, RZ, RZ, UR5 ;  /* 0x00000005ff027e24 */ /* 0x000fe2000f8e00ff */
[----:B------:R-:W-:-:S02]  /*7f80*/  SEL R0, R0, RZ, !P5 ;  /* 0x000000ff00007207 */ /* 0x000fc40006800000 */
[----:B------:R-:W-:Y:S02]  /*7f90*/  IADD3 R8, P3, R4, R242, RZ ;  /* 0x000000f204087210 */ /* 0x000fe40007f7e0ff */
[----:B------:R-:W-:Y:S02]  /*7fa0*/  ISETP.GT.AND P1, PT, R3, 0xb, PT ;  /* 0x0000000b0300780c */ /* 0x000fe40003f24270 */
[----:B------:R-:W-:Y:S01]  /*7fb0*/  ISETP.NE.U32.AND P0, PT, R0, RZ, PT ;  /* 0x000000ff0000720c */ /* 0x000fe20003f05070 */
[----:B------:R-:W-:Y:S02]  /*7fc0*/  IMAD.X R9, R5, 0x1, R241, P3 ;  /* 0x0000000105097824 */ /* 0x000fe400018e06f1 */
[----:B------:R-:W-:Y:S01]  /*7fd0*/  IMAD R0, R2, 0x10000, R229 ;  /* 0x0001000002007824 */ /* 0x000fe200078e02e5 */
[----:B------:R-:W-:Y:S02]  /*7fe0*/  SEL R2, RZ, 0x4, !P1 ;  /* 0x00000004ff027807 */ /* 0x000fe40004800000 */
[----:B------:R-:W-:-:S02]  /*7ff0*/  IADD3 R10, P1, R4, R244, RZ ;  /* 0x000000f4040a7210 */ /* 0x000fc40007f3e0ff */
[----:B------:R1:W-:Y:S03]  /*8000*/  LDGSTS.E [R0+0x1800], [R8.64], P2 ;  /* 0x0180000008007fae */ /* 0x0003e60009121848 */
[----:B------:R-:W-:Y:S01]  /*8010*/  IMAD.X R11, R5, 0x1, R243, P1 ;  /* 0x00000001050b7824 */ /* 0x000fe200008e06f3 */
[----:B------:R-:W-:Y:S02]  /*8020*/  SEL R2, R2, RZ, !P5 ;  /* 0x000000ff02027207 */ /* 0x000fe40006800000 */
[----:B------:R-:W-:Y:S02]  /*8030*/  ISETP.GT.AND P3, PT, R3, 0xf, PT ;  /* 0x0000000f0300780c */ /* 0x000fe40003f64270 */
[----:B------:R4:W-:Y:S01]  /*8040*/  LDGSTS.E [R0+0x1c00], [R10.64], P2 ;  /* 0x01c000000a007fae */ /* 0x0009e20009121848 */
[----:B------:R-:W-:Y:S02]  /*8050*/  ISETP.NE.U32.AND P1, PT, R2, RZ, PT ;  /* 0x000000ff0200720c */ /* 0x000fe40003f25070 */
[----:B------:R-:W-:-:S02]  /*8060*/  SEL R2, RZ, 0x4, !P3 ;  /* 0x00000004ff027807 */ /* 0x000fc40005800000 */
[C---:B-1----:R-:W-:Y:S02]  /*8070*/  IADD3 R8, P4, R4.reuse, R18, RZ ;  /* 0x0000001204087210 */ /* 0x042fe40007f9e0ff */
[----:B------:R-:W5:Y:S03]  /*8080*/  LDL R18, [R1+0x194] ;  /* 0x0001940001127983 */ /* 0x000f660000100800 */
[----:B------:R-:W-:Y:S02]  /*8090*/  IMAD.X R9, R5, 0x1, R17, P4 ;  /* 0x0000000105097824 */ /* 0x000fe400020e0611 */
[----:B------:R-:W5:Y:S04]  /*80a0*/  LDL R17, [R1+0x94] ;  /* 0x0000940001117983 */ /* 0x000f680000100800 */
[----:B------:R1:W-:Y:S01]  /*80b0*/  LDGSTS.E [R0+0x3800], [R8.64], P0 ;  /* 0x0380000008007fae */ /* 0x0003e20008121848 */
[----:B----4-:R-:W-:-:S03]  /*80c0*/  IADD3 R10, P2, R4, R16, RZ ;  /* 0x00000010040a7210 */ /* 0x010fc60007f5e0ff */
[----:B------:R-:W4:Y:S01]  /*80d0*/  LDL R16, [R1+0x9c] ;  /* 0x00009c0001107983 */ /* 0x000f220000100800 */
[----:B-1----:R-:W-:-:S03]  /*80e0*/  IADD3 R8, P3, R4, R15, RZ ;  /* 0x0000000f04087210 */ /* 0x002fc60007f7e0ff */
[----:B------:R-:W4:Y:S01]  /*80f0*/  LDL R15, [R1+0x90] ;  /* 0x00009000010f7983 */ /* 0x000f220000100800 */
[----:B------:R-:W-:-:S03]  /*8100*/  IMAD.X R11, R5, 0x1, R14, P2 ;  /* 0x00000001050b7824 */ /* 0x000fc600010e060e */
[----:B------:R-:W4:Y:S04]  /*8110*/  LDL R14, [R1+0x98] ;  /* 0x00009800010e7983 */ /* 0x000f280000100800 */
[----:B------:R4:W-:Y:S01]  /*8120*/  LDGSTS.E [R0+0x3c00], [R10.64], P0 ;  /* 0x03c000000a007fae */ /* 0x0009e20008121848 */
[----:B------:R-:W-:Y:S01]  /*8130*/  ISETP.GT.AND P0, PT, R3, 0x17, PT ;  /* 0x000000170300780c */ /* 0x000fe20003f04270 */
[----:B---3--:R-:W-:-:S03]  /*8140*/  IMAD.X R9, R5, 0x1, R6, P3 ;  /* 0x0000000105097824 */ /* 0x008fc600018e0606 */
[----:B------:R-:W-:Y:S02]  /*8150*/  SEL R6, RZ, 0x4, !P0 ;  /* 0x00000004ff067807 */ /* 0x000fe40004000000 */
[----:B------:R1:W-:Y:S02]  /*8160*/  LDGSTS.E [R0+0x5800], [R8.64], P1 ;  /* 0x0580000008007fae */ /* 0x0003e40008921848 */
[C---:B-1----:R-:W-:Y:S02]  /*8170*/  IADD3 R8, P0, R4.reuse, R13, RZ ;  /* 0x0000000d04087210 */ /* 0x042fe40007f1e0ff */
[----:B------:R-:W3:Y:S03]  /*8180*/  LDL R13, [R1+0xd0] ;  /* 0x0000d000010d7983 */ /* 0x000ee60000100800 */
[----:B--2---:R-:W-:Y:S02]  /*8190*/  IMAD.X R9, R5, 0x1, R12, P0 ;  /* 0x0000000105097824 */ /* 0x004fe400000e060c */
[----:B------:R-:W2:Y:S04]  /*81a0*/  LDL R12, [R1+0x114] ;  /* 0x00011400010c7983 */ /* 0x000ea80000100800 */
[----:B------:R5:W-:Y:S02]  /*81b0*/  LDGSTS.E [R0+0x5c00], [R8.64], P1 ;  /* 0x05c0000008007fae */ /* 0x000be40008921848 */
[----:B-----5:R-:W-:-:S02]  /*81c0*/  IADD3 R8, P4, R4, R17, RZ ;  /* 0x0000001104087210 */ /* 0x020fc40007f9e0ff */
[----:B------:R-:W5:Y:S01]  /*81d0*/  LDL R17, [R1+0x158] ;  /* 0x0001580001117983 */ /* 0x000f620000100800 */
[----:B----4-:R-:W-:-:S03]  /*81e0*/  IADD3 R10, P1, R4, R16, RZ ;  /* 0x00000010040a7210 */ /* 0x010fc60007f3e0ff */
[----:B------:R-:W4:Y:S01]  /*81f0*/  LDL R16, [R1+0x19c] ;  /* 0x00019c0001107983 */ /* 0x000f220000100800 */
[----:B------:R-:W-:-:S03]  /*8200*/  IMAD.X R9, R5, 0x1, R15, P4 ;  /* 0x0000000105097824 */ /* 0x000fc600020e060f */
[----:B------:R-:W4:Y:S01]  /*8210*/  LDL R15, [R1+0x190] ;  /* 0x00019000010f7983 */ /* 0x000f220000100800 */
[----:B------:R-:W-:-:S03]  /*8220*/  IMAD.X R11, R5, 0x1, R14, P1 ;  /* 0x00000001050b7824 */ /* 0x000fc600008e060e */
[----:B------:R-:W4:Y:S01]  /*8230*/  LDL R14, [R1+0x198] ;  /* 0x00019800010e7983 */ /* 0x000f220000100800 */
[----:B------:R-:W-:Y:S02]  /*8240*/  SEL R2, R2, RZ, !P5 ;  /* 0x000000ff02027207 */ /* 0x000fe40006800000 */
[C---:B------:R-:W-:Y:S02]  /*8250*/  ISETP.GT.AND P2, PT, R3.reuse, 0x13, PT ;  /* 0x000000130300780c */ /* 0x040fe40003f44270 */
[----:B------:R-:W-:Y:S02]  /*8260*/  ISETP.NE.U32.AND P6, PT, R2, RZ, PT ;  /* 0x000000ff0200720c */ /* 0x000fe40003fc5070 */
[----:B------:R-:W-:Y:S02]  /*8270*/  SEL R2, RZ, 0x4, !P2 ;  /* 0x00000004ff027807 */ /* 0x000fe40005000000 */
[----:B------:R-:W-:Y:S02]  /*8280*/  ISETP.GT.AND P2, PT, R3, 0x1b, PT ;  /* 0x0000001b0300780c */ /* 0x000fe40003f44270 */
[----:B------:R-:W-:Y:S01]  /*8290*/  SEL R2, R2, RZ, !P5 ;  /* 0x000000ff02027207 */ /* 0x000fe20006800000 */
[----:B------:R-:W-:Y:S03]  /*82a0*/  HMMA.1688.F32.TF32 R84, R68, R86, R112 ;  /* 0x000000564454723c */ /* 0x000fe60000081070 */
[----:B------:R-:W-:-:S02]  /*82b0*/  ISETP.NE.U32.AND P0, PT, R2, RZ, PT ;  /* 0x000000ff0200720c */ /* 0x000fc40003f05070 */
[----:B------:R-:W-:Y:S01]  /*82c0*/  SEL R2, RZ, 0x4, !P2 ;  /* 0x00000004ff027807 */ /* 0x000fe20005000000 */
[----:B------:R1:W-:Y:S02]  /*82d0*/  LDGSTS.E [R0+0x7800], [R8.64], P6 ;  /* 0x0780000008007fae */ /* 0x0003e4000b121848 */
[----:B------:R-:W-:Y:S01]  /*82e0*/  HMMA.1688.F32.TF32 R112, R68, R138, R148 ;  /* 0x0000008a4470723c */ /* 0x000fe20000081094 */
[----:B------:R-:W-:Y:S01]  /*82f0*/  SEL R6, R6, RZ, !P5 ;  /* 0x000000ff06067207 */ /* 0x000fe20006800000 */
[----:B------:R1:W-:Y:S01]  /*8300*/  LDGSTS.E [R0+0x7c00], [R10.64], P6 ;  /* 0x07c000000a007fae */ /* 0x0003e2000b121848 */
[----:B------:R-:W-:-:S04]  /*8310*/  ISETP.GT.AND P2, PT, R3, 0x1f, PT ;  /* 0x0000001f0300780c */ /* 0x000fc80003f44270 */
[----:B------:R-:W-:Y:S02]  /*8320*/  LOP3.LUT R138, R199, 0x1f, RZ, 0xc0, !PT ;  /* 0x0000001fc78a7812 */ /* 0x000fe400078ec0ff */
[----:B------:R-:W-:Y:S02]  /*8330*/  SEL R2, R2, RZ, !P5 ;  /* 0x000000ff02027207 */ /* 0x000fe40006800000 */
[----:B------:R-:W-:Y:S02]  /*8340*/  ISETP.GE.AND P4, PT, R138, R3, PT ;  /* 0x000000038a00720c */ /* 0x000fe40003f86270 */
[----:B------:R-:W-:Y:S02]  /*8350*/  ISETP.NE.U32.AND P3, PT, R6, RZ, PT ;  /* 0x000000ff0600720c */ /* 0x000fe40003f65070 */
[----:B------:R-:W-:Y:S02]  /*8360*/  SEL R6, RZ, 0x4, !P2 ;  /* 0x00000004ff067807 */ /* 0x000fe40005000000 */
[----:B------:R-:W-:-:S02]  /*8370*/  ISETP.NE.U32.AND P2, PT, R2, RZ, PT ;  /* 0x000000ff0200720c */ /* 0x000fc40003f45070 */
[----:B------:R-:W-:Y:S02]  /*8380*/  SEL R2, RZ, 0x4, P4 ;  /* 0x00000004ff027807 */ /* 0x000fe40002000000 */
[----:B------:R-:W-:Y:S02]  /*8390*/  SEL R6, R6, RZ, !P5 ;  /* 0x000000ff06067207 */ /* 0x000fe40006800000 */
[----:B-1----:R-:W-:Y:S02]  /*83a0*/  IADD3 R8, P4, R4, R137, RZ ;  /* 0x0000008904087210 */ /* 0x002fe40007f9e0ff */
[----:B------:R-:W-:Y:S02]  /*83b0*/  SEL R2, R2, RZ, !P5 ;  /* 0x000000ff02027207 */ /* 0x000fe40006800000 */
[----:B------:R-:W-:-:S05]  /*83c0*/  IADD3 R10, P5, R4, R136, RZ ;  /* 0x00000088040a7210 */ /* 0x000fca0007fbe0ff */
[----:B------:R-:W-:Y:S01]  /*83d0*/  IMAD.X R11, R5, 0x1, R141, P5 ;  /* 0x00000001050b7824 */ /* 0x000fe200028e068d */
[----:B------:R-:W-:Y:S01]  /*83e0*/  ISETP.NE.U32.AND P1, PT, R6, RZ, PT ;  /* 0x000000ff0600720c */ /* 0x000fe20003f25070 */
[----:B------:R-:W-:Y:S01]  /*83f0*/  HMMA.1688.F32.TF32 R100, R68, R102, R144 ;  /* 0x000000664464723c */ /* 0x000fe20000081090 */
[----:B------:R-:W-:-:S07]  /*8400*/  IADD3 R3, R3, -0x20, RZ ;  /* 0xffffffe003037810 */ /* 0x000fce0007ffe0ff */
[C---:B------:R-:W-:Y:S08]  /*8410*/  HMMA.1688.F32.TF32 R156, R68.reuse, R158, R152 ;  /* 0x0000009e449c723c */ /* 0x040ff00000081098 */
[----:B------:R-:W-:Y:S01]  /*8420*/  HMMA.1688.F32.TF32 R136, R68, R142, R164 ;  /* 0x0000008e4488723c */ /* 0x000fe200000810a4 */
[----:B---3--:R-:W-:Y:S01]  /*8430*/  IMAD.X R9, R5, 0x1, R13, P4 ;  /* 0x0000000105097824 */ /* 0x008fe200020e060d */
[----:B--2---:R-:W-:-:S04]  /*8440*/  IADD3 R12, P6, R4, R12, RZ ;  /* 0x0000000c040c7210 */ /* 0x004fc80007fde0ff */
[----:B------:R1:W-:Y:S04]  /*8450*/  LDGSTS.E [R0+0x9800], [R8.64], P0 ;  /* 0x0980000008007fae */ /* 0x0003e80008121848 */
[----:B------:R2:W-:Y:S01]  /*8460*/  LDGSTS.E [R0+0x9c00], [R10.64], P0 ;  /* 0x09c000000a007fae */ /* 0x0005e20008121848 */
[----:B------:R-:W-:-:S05]  /*8470*/  IMAD.X R13, R5, 0x1, R39, P6 ;  /* 0x00000001050d7824 */ /* 0x000fca00030e0627 */
[----:B------:R3:W-:Y:S01]  /*8480*/  LDGSTS.E [R0+0xb800], [R12.64], P3 ;  /* 0x0b8000000c007fae */ /* 0x0007e20009921848 */
[C---:B-1----:R-:W-:Y:S02]  /*8490*/  IADD3 R8, P5, R4.reuse, R140, RZ ;  /* 0x0000008c04087210 */ /* 0x042fe40007fbe0ff */
[----:B--2---:R-:W-:-:S03]  /*84a0*/  IADD3 R10, P0, R4, R38, RZ ;  /* 0x00000026040a7210 */ /* 0x004fc60007f1e0ff */
[C---:B------:R-:W-:Y:S02]  /*84b0*/  IMAD.X R9, R5.reuse, 0x1, R37, P5 ;  /* 0x0000000105097824 */ /* 0x040fe400028e0625 */
[----:B------:R-:W-:Y:S01]  /*84c0*/  IMAD.X R11, R5, 0x1, R19, P0 ;  /* 0x00000001050b7824 */ /* 0x000fe200000e0613 */
[----:B---3--:R-:W-:Y:S02]  /*84d0*/  IADD3 R12, P5, R4, R36, RZ ;  /* 0x00000024040c7210 */ /* 0x008fe40007fbe0ff */
[----:B------:R1:W-:Y:S04]  /*84e0*/  LDGSTS.E [R0+0xbc00], [R8.64], P3 ;  /* 0x0bc0000008007fae */ /* 0x0003e80009921848 */
[----:B------:R4:W-:Y:S01]  /*84f0*/  LDGSTS.E [R0+0xd800], [R10.64], P2 ;  /* 0x0d8000000a007fae */ /* 0x0009e20009121848 */
[----:B------:R-:W-:-:S02]  /*8500*/  ISETP.NE.U32.AND P4, PT, R2, RZ, PT ;  /* 0x000000ff0200720c */ /* 0x000fc40003f85070 */
[----:B-1----:R-:W-:Y:S01]  /*8510*/  IADD3 R8, P0, R4, R18, RZ ;  /* 0x0000001204087210 */ /* 0x002fe20007f1e0ff */
[----:B------:R-:W-:Y:S02]  /*8520*/  IMAD.U32 R2, RZ, RZ, UR5 ;  /* 0x00000005ff027e24 */ /* 0x000fe4000f8e00ff */
[----:B-----5:R-:W-:-:S05]  /*8530*/  IMAD.X R13, R5, 0x1, R17, P5 ;  /* 0x00000001050d7824 */ /* 0x020fca00028e0611 */
[----:B------:R1:W-:Y:S01]  /*8540*/  LDGSTS.E [R0+0xdc00], [R12.64], P2 ;  /* 0x0dc000000c007fae */ /* 0x0003e20009121848 */
[----:B----4-:R-:W-:Y:S01]  /*8550*/  IADD3 R10, P3, R4, R16, RZ ;  /* 0x00000010040a7210 */ /* 0x010fe20007f7e0ff */
[----:B------:R-:W-:Y:S01]  /*8560*/  IMAD.X R9, R5, 0x1, R15, P0 ;  /* 0x0000000105097824 */ /* 0x000fe200000e060f */
[----:B-1----:R-:W-:-:S04]  /*8570*/  IADD3 R12, P0, R7, R220, RZ ;  /* 0x000000dc070c7210 */ /* 0x002fc80007f1e0ff */
[----:B------:R1:W-:Y:S01]  /*8580*/  LDGSTS.E [R0+0xf800], [R8.64], P1 ;  /* 0x0f80000008007fae */ /* 0x0003e20008921848 */
[----:B------:R-:W-:Y:S02]  /*8590*/  IMAD.X R13, R219, 0x1, R200, P0 ;  /* 0x00000001db0d7824 */ /* 0x000fe400000e06c8 */
[----:B------:R-:W-:Y:S01]  /*85a0*/  IMAD.X R11, R5, 0x1, R14, P3 ;  /* 0x00000001050b7824 */ /* 0x000fe200018e060e */
[----:B-1----:R-:W-:-:S04]  /*85b0*/  IADD3 R8, P2, R7, R218, RZ ;  /* 0x000000da07087210 */ /* 0x002fc80007f5e0ff */
[----:B------:R1:W-:Y:S01]  /*85c0*/  LDGSTS.E [R0+0xfc00], [R10.64], P1 ;  /* 0x0fc000000a007fae */ /* 0x0003e20008921848 */
[----:B------:R-:W-:-:S03]  /*85d0*/  IMAD.X R9, R217, 0x1, R200, P2 ;  /* 0x00000001d9097824 */ /* 0x000fc600010e06c8 */
[----:B------:R-:W0:Y:S01]  /*85e0*/  LDGDEPBAR ;  /* 0x00000000000079af */ /* 0x000e220000000000 */
[----:B-1----:R-:W-:Y:S01]  /*85f0*/  IMAD R0, R2, 0x2000, R225 ;  /* 0x0000200002007824 */ /* 0x002fe200078e02e1 */
[----:B------:R-:W-:-:S04]  /*8600*/  IADD3 R10, P0, R7, R216, RZ ;  /* 0x000000d8070a7210 */ /* 0x000fc80007f1e0ff */
[----:B------:R1:W-:Y:S01]  /*8610*/  LDGSTS.E [R0+0x20000], [R12.64], P4 ;  /* 0x200000000c007fae */ /* 0x0003e2000a121848 */
[----:B------:R-:W-:-:S03]  /*8620*/  IMAD.X R11, R215, 0x1, R200, P0 ;  /* 0x00000001d70b7824 */ /* 0x000fc600000e06c8 */
[----:B------:R2:W-:Y:S04]  /*8630*/  LDGSTS.E [R0+0x20400], [R8.64], P4 ;  /* 0x2040000008007fae */ /* 0x0005e8000a121848 */
[----:B------:R3:W-:Y:S01]  /*8640*/  LDGSTS.E [R0+0x20800], [R10.64], P4 ;  /* 0x208000000a007fae */ /* 0x0007e2000a121848 */
[C---:B-1----:R-:W-:Y:S02]  /*8650*/  IADD3 R12, P1, R7.reuse, R214, RZ ;  /* 0x000000d6070c7210 */ /* 0x042fe40007f3e0ff */
[----:B--2---:R-:W-:-:S03]  /*8660*/  IADD3 R8, P0, R7, R212, RZ ;  /* 0x000000d407087210 */ /* 0x004fc60007f1e0ff */
[--C-:B------:R-:W-:Y:S02]  /*8670*/  IMAD.X R13, R213, 0x1, R200.reuse, P1 ;  /* 0x00000001d50d7824 */ /* 0x100fe400008e06c8 */
[----:B------:R-:W-:-:S03]  /*8680*/  IMAD.X R9, R211, 0x1, R200, P0 ;  /* 0x00000001d3097824 */ /* 0x000fc600000e06c8 */
[----:B------:R1:W-:Y:S01]  /*8690*/  LDGSTS.E [R0+0x20c00], [R12.64], P4 ;  /* 0x20c000000c007fae */ /* 0x0003e2000a121848 */
[C---:B------:R-:W-:Y:S01]  /*86a0*/  IADD3 R14, P1, R7.reuse, R210, RZ ;  /* 0x000000d2070e7210 */ /* 0x040fe20007f3e0ff */
[----:B------:R-:W-:Y:S01]  /*86b0*/  IMAD.MOV.U32 R16, RZ, RZ, c[0x0][0x188] ;  /* 0x00006200ff107624 */ /* 0x000fe200078e00ff */
[C---:B---3--:R-:W-:Y:S01]  /*86c0*/  IADD3 R10, P2, R7.reuse, R208, RZ ;  /* 0x000000d0070a7210 */ /* 0x048fe20007f5e0ff */
[----:B------:R2:W-:Y:S01]  /*86d0*/  LDGSTS.E [R0+0x21000], [R8.64], P4 ;  /* 0x2100000008007fae */ /* 0x0005e2000a121848 */
[----:B-1----:R-:W-:Y:S01]  /*86e0*/  IADD3 R12, P0, R7, R206, RZ ;  /* 0x000000ce070c7210 */ /* 0x002fe20007f1e0ff */
[----:B------:R-:W-:-:S04]  /*86f0*/  IMAD.X R15, R209, 0x1, R200, P1 ;  /* 0x00000001d10f7824 */ /* 0x000fc800008e06c8 */
[--C-:B------:R-:W-:Y:S01]  /*8700*/  IMAD.X R13, R205, 0x1, R200.reuse, P0 ;  /* 0x00000001cd0d7824 */ /* 0x100fe200000e06c8 */
[----:B------:R-:W-:Y:S01]  /*8710*/  IADD3 R210, P0, R210, UR10, RZ ;  /* 0x0000000ad2d27c10 */ /* 0x000fe2000ff1e0ff */
[----:B------:R-:W-:Y:S02]  /*8720*/  IMAD.X R11, R207, 0x1, R200, P2 ;  /* 0x00000001cf0b7824 */ /* 0x000fe400010e06c8 */
[----:B------:R-:W-:Y:S01]  /*8730*/  IMAD.SHL.U32 R16, R16, 0x20, RZ ;  /* 0x0000002010107824 */ /* 0x000fe200078e00ff */
[----:B------:R-:W-:Y:S01]  /*8740*/  IADD3.X R209, R209, UR6, RZ, P0, !PT ;  /* 0x00000006d1d17c10 */ /* 0x000fe200087fe4ff */
[----:B------:R2:W-:Y:S01]  /*8750*/  LDGSTS.E [R0+0x21400], [R14.64], P4 ;  /* 0x214000000e007fae */ /* 0x0005e2000a121848 */
[----:B------:R-:W-:Y:S02]  /*8760*/  ISETP.NE.U32.AND P0, PT, R227, R204, PT ;  /* 0x000000cce300720c */ /* 0x000fe40003f05070 */
[----:B------:R-:W-:Y:S01]  /*8770*/  IADD3 R206, P5, R206, UR10, RZ ;  /* 0x0000000acece7c10 */ /* 0x000fe2000ffbe0ff */
[----:B------:R2:W-:Y:S01]  /*8780*/  LDGSTS.E [R0+0x21800], [R10.64], P4 ;  /* 0x218000000a007fae */ /* 0x0005e2000a121848 */
[----:B------:R-:W-:-:S02]  /*8790*/  IADD3 R208, P6, R208, UR10, RZ ;  /* 0x0000000ad0d07c10 */ /* 0x000fc4000ffde0ff */
[----:B------:R-:W-:Y:S01]  /*87a0*/  SHF.R.S32.HI R6, RZ, 0x1f, R16 ;  /* 0x0000001fff067819 */ /* 0x000fe20000011410 */
[----:B------:R2:W-:Y:S01]  /*87b0*/  LDGSTS.E [R0+0x21c00], [R12.64], P4 ;  /* 0x21c000000c007fae */ /* 0x0005e2000a121848 */
[----:B------:R-:W-:Y:S02]  /*87c0*/  IADD3.X R205, R205, UR6, RZ, P5, !PT ;  /* 0x00000006cdcd7c10 */ /* 0x000fe4000affe4ff */
[----:B------:R-:W-:Y:S01]  /*87d0*/  IADD3 R212, P1, R212, UR10, RZ ;  /* 0x0000000ad4d47c10 */ /* 0x000fe2000ff3e0ff */
[----:B------:R-:W0:Y:S01]  /*87e0*/  LDGDEPBAR ;  /* 0x00000000000079af */ /* 0x000e220000000000 */
[----:B------:R-:W-:Y:S02]  /*87f0*/  IADD3 R214, P2, R214, UR10, RZ ;  /* 0x0000000ad6d67c10 */ /* 0x000fe4000ff5e0ff */
[----:B------:R-:W-:Y:S02]  /*8800*/  IADD3 R216, P3, R216, UR10, RZ ;  /* 0x0000000ad8d87c10 */ /* 0x000fe4000ff7e0ff */
[----:B------:R-:W-:-:S02]  /*8810*/  IADD3 R218, P4, R218, UR10, RZ ;  /* 0x0000000adada7c10 */ /* 0x000fc4000ff9e0ff */
[----:B------:R-:W-:Y:S02]  /*8820*/  IADD3 R220, P5, R220, UR10, RZ ;  /* 0x0000000adcdc7c10 */ /* 0x000fe4000ffbe0ff */
[----:B------:R-:W-:Y:S02]  /*8830*/  IADD3.X R207, R207, UR6, RZ, P6, !PT ;  /* 0x00000006cfcf7c10 */ /* 0x000fe4000b7fe4ff */
[C---:B------:R-:W-:Y:S02]  /*8840*/  LEA R4, P6, R16.reuse, R4, 0x2 ;  /* 0x0000000410047211 */ /* 0x040fe400078c10ff */
[----:B------:R-:W-:Y:S02]  /*8850*/  SHF.L.U64.HI R6, R16, 0x2, R6 ;  /* 0x0000000210067819 */ /* 0x000fe40000010206 */
[----:B------:R-:W-:Y:S02]  /*8860*/  IADD3.X R211, R211, UR6, RZ, P1, !PT ;  /* 0x00000006d3d37c10 */ /* 0x000fe40008ffe4ff */
[----:B------:R-:W-:-:S02]  /*8870*/  IADD3.X R213, R213, UR6, RZ, P2, !PT ;  /* 0x00000006d5d57c10 */ /* 0x000fc400097fe4ff */
[----:B------:R-:W-:Y:S02]  /*8880*/  IADD3.X R215, R215, UR6, RZ, P3, !PT ;  /* 0x00000006d7d77c10 */ /* 0x000fe40009ffe4ff */
[----:B------:R-:W-:Y:S02]  /*8890*/  IADD3.X R217, R217, UR6, RZ, P4, !PT ;  /* 0x00000006d9d97c10 */ /* 0x000fe4000a7fe4ff */
[----:B------:R-:W-:Y:S01]  /*88a0*/  IADD3.X R219, R219, UR6, RZ, P5, !PT ;  /* 0x00000006dbdb7c10 */ /* 0x000fe2000affe4ff */
[----:B------:R-:W-:Y:S01]  /*88b0*/  IMAD.X R5, R5, 0x1, R6, P6 ;  /* 0x0000000105057824 */ /* 0x000fe200030e0606 */
[----:B--2---:R-:W-:Y:S01]  /*88c0*/  @!P0 CALL.REL.NOINC `(.L_x_0) ;  /* 0x0000001000008944 */ /* 0x004fe20003c00000 */
[----:B------:R-:W-:Y:S05]  /*88d0*/  BRA `(.L_x_1) ;  /* 0xffffd2b000007947 */ /* 0x000fea000383ffff */
.L_x_0:
[----:B------:R-:W1:Y:S01]  /*88e0*/  S2R R8, SR_TID.X ;  /* 0x0000000000087919 */ /* 0x000e620000002100 */
[----:B------:R-:W-:-:S04]  /*88f0*/  DEPBAR.LE SB0, 0x0 ;  /* 0x000080000000791a */ /* 0x000fc80000000000 */
[C---:B------:R-:W-:Y:S01]  /*8900*/  IADD3 R5, R201.reuse, 0x1, RZ ;  /* 0x00000001c9057810 */ /* 0x040fe20007ffe0ff */
[----:B------:R-:W-:Y:S01]  /*8910*/  IMAD.MOV.U32 R14, RZ, RZ, R40 ;  /* 0x000000ffff0e7224 */ /* 0x000fe200078e0028 */
[----:B------:R-:W-:Y:S01]  /*8920*/  IADD3 R7, R201, 0x2, RZ ;  /* 0x00000002c9077810 */ /* 0x000fe20007ffe0ff */
[----:B------:R-:W-:Y:S01]  /*8930*/  IMAD.MOV.U32 R15, RZ, RZ, R41 ;  /* 0x000000ffff0f7224 */ /* 0x000fe200078e0029 */
[----:B------:R-:W-:Y:S01]  /*8940*/  ISETP.GE.AND P0, PT, R5, c[0x0][0x17c], PT ;  /* 0x00005f0005007a0c */ /* 0x000fe20003f06270 */
[----:B------:R-:W-:Y:S01]  /*8950*/  IMAD.U32 R5, RZ, RZ, UR7 ;  /* 0x00000007ff057e24 */ /* 0x000fe2000f8e00ff */
[----:B------:R-:W-:Y:S01]  /*8960*/  ISETP.GE.AND P3, PT, R7, c[0x0][0x17c], PT ;  /* 0x00005f0007007a0c */ /* 0x000fe20003f66270 */
[----:B------:R-:W-:Y:S01]  /*8970*/  IMAD.MOV.U32 R7, RZ, RZ, R33 ;  /* 0x000000ffff077224 */ /* 0x000fe200078e0021 */
[----:B------:R-:W-:Y:S01]  /*8980*/  ISETP.GE.AND P5, PT, R202, c[0x0][0x178], PT ;  /* 0x00005e00ca007a0c */ /* 0x000fe20003fa6270 */
[----:B------:R-:W-:Y:S01]  /*8990*/  IMAD.MOV.U32 R9, RZ, RZ, R47 ;  /* 0x000000ffff097224 */ /* 0x000fe200078e002f */
[C---:B------:R-:W-:Y:S01]  /*89a0*/  ISETP.GE.AND P6, PT, R201.reuse, c[0x0][0x17c], PT ;  /* 0x00005f00c9007a0c */ /* 0x040fe20003fc6270 */
[----:B------:R-:W-:Y:S01]  /*89b0*/  IMAD.MOV.U32 R10, RZ, RZ, R34 ;  /* 0x000000ffff0a7224 */ /* 0x000fe200078e0022 */
[----:B------:R-:W-:Y:S01]  /*89c0*/  ISETP.LT.AND P5, PT, R201, c[0x0][0x17c], !P5 ;  /* 0x00005f00c9007a0c */ /* 0x000fe20006fa1270 */
[----:B------:R-:W-:Y:S01]  /*89d0*/  IMAD.MOV.U32 R11, RZ, RZ, R35 ;  /* 0x000000ffff0b7224 */ /* 0x000fe200078e0023 */
[----:B------:R-:W-:Y:S01]  /*89e0*/  ISETP.LT.AND P6, PT, R203, c[0x0][0x178], !P6 ;  /* 0x00005e00cb007a0c */ /* 0x000fe200077c1270 */
[----:B------:R-:W-:-:S02]  /*89f0*/  IMAD.MOV.U32 R12, RZ, RZ, R56 ;  /* 0x000000ffff0c7224 */ /* 0x000fc400078e0038 */
[----:B------:R-:W-:Y:S02]  /*8a00*/  IMAD.MOV.U32 R13, RZ, RZ, R57 ;  /* 0x000000ffff0d7224 */ /* 0x000fe400078e0039 */
[C---:B-1----:R-:W-:Y:S01]  /*8a10*/  IMAD.SHL.U32 R2, R8.reuse, 0x800, RZ ;  /* 0x0000080008027824 */ /* 0x042fe200078e00ff */
[C---:B------:R-:W-:Y:S01]  /*8a20*/  LOP3.LUT R6, R8.reuse, 0xff, RZ, 0xc0, !PT ;  /* 0x000000ff08067812 */ /* 0x040fe200078ec0ff */
[C---:B------:R-:W-:Y:S02]  /*8a30*/  IMAD.SHL.U32 R0, R8.reuse, 0x200, RZ ;  /* 0x0000020008007824 */ /* 0x040fe400078e00ff */
[----:B------:R-:W-:Y:S01]  /*8a40*/  IMAD.SHL.U32 R3, R8, 0x20, RZ ;  /* 0x0000002008037824 */ /* 0x000fe200078e00ff */
[----:B------:R-:W-:Y:S01]  /*8a50*/  LOP3.LUT R4, R2, 0x3000, RZ, 0xc0, !PT ;  /* 0x0000300002047812 */ /* 0x000fe200078ec0ff */
[----:B------:R-:W-:Y:S01]  /*8a60*/  IMAD.SHL.U32 R2, R8, 0x4, RZ ;  /* 0x0000000408027824 */ /* 0x000fe200078e00ff */
[----:B------:R-:W-:Y:S01]  /*8a70*/  LOP3.LUT R0, R0, 0x3000, RZ, 0xc0, !PT ;  /* 0x0000300000007812 */ /* 0x000fe200078ec0ff */
[----:B------:R-:W-:-:S02]  /*8a80*/  IMAD.MOV.U32 R8, RZ, RZ, R46 ;  /* 0x000000ffff087224 */ /* 0x000fc400078e002e */
[----:B------:R-:W-:Y:S01]  /*8a90*/  IMAD.MOV.U32 R40, RZ, RZ, R58 ;  /* 0x000000ffff287224 */ /* 0x000fe200078e003a */
[----:B------:R-:W-:Y:S01]  /*8aa0*/  LOP3.LUT R2, R2, 0x70, RZ, 0xc0, !PT ;  /* 0x0000007002027812 */ /* 0x000fe200078ec0ff */
[----:B------:R-:W-:Y:S01]  /*8ab0*/  IMAD.MOV.U32 R41, RZ, RZ, R59 ;  /* 0x000000ffff297224 */ /* 0x000fe200078e003b */
[----:B------:R-:W-:Y:S01]  /*8ac0*/  LOP3.LUT R3, R0, 0x60, R3, 0xf8, !PT ;  /* 0x0000006000037812 */ /* 0x000fe200078ef803 */
[----:B------:R-:W-:Y:S01]  /*8ad0*/  IMAD R0, R6, 0x10, R4 ;  /* 0x0000001006007824 */ /* 0x000fe200078e0204 */
[----:B------:R-:W-:Y:S01]  /*8ae0*/  BAR.SYNC.DEFER_BLOCKING 0x0 ;  /* 0x0000000000007b1d */ /* 0x000fe20000010000 */
[----:B------:R-:W-:Y:S01]  /*8af0*/  IADD3 R6, R201, 0x3, RZ ;  /* 0x00000003c9067810 */ /* 0x000fe20007ffe0ff */
[----:B------:R-:W-:Y:S01]  /*8b00*/  IMAD R2, R5, 0x8, R2 ;  /* 0x0000000805027824 */ /* 0x000fe200078e0202 */
[----:B------:R-:W-:Y:S01]  /*8b10*/  IADD3 R4, R201, 0x4, RZ ;  /* 0x00000004c9047810 */ /* 0x000fe20007ffe0ff */
[----:B------:R-:W-:Y:S01]  /*8b20*/  IMAD.MOV.U32 R5, RZ, RZ, R45 ;  /* 0x000000ffff057224 */ /* 0x000fe200078e002d */
[----:B------:R-:W-:Y:S01]  /*8b30*/  ISETP.GE.AND P1, PT, R6, c[0x0][0x17c], PT ;  /* 0x00005f0006007a0c */ /* 0x000fe20003f26270 */
[----:B------:R-:W-:Y:S01]  /*8b40*/  IMAD.MOV.U32 R6, RZ, RZ, R32 ;  /* 0x000000ffff067224 */ /* 0x000fe200078e0020 */
[----:B------:R-:W-:Y:S01]  /*8b50*/  ISETP.GE.AND P2, PT, R4, c[0x0][0x17c], PT ;  /* 0x00005f0004007a0c */ /* 0x000fe20003f46270 */
[----:B------:R-:W-:Y:S01]  /*8b60*/  IMAD.MOV.U32 R4, RZ, RZ, R44 ;  /* 0x000000ffff047224 */ /* 0x000fe200078e002c */
[----:B------:R-:W-:Y:S01]  /*8b70*/  LOP3.LUT R2, R3, R2, RZ, 0x3c, !PT ;  /* 0x0000000203027212 */ /* 0x000fe200078e3cff */
[----:B------:R-:W-:Y:S01]  /*8b80*/  IMAD.MOV.U32 R38, RZ, RZ, R24 ;  /* 0x000000ffff267224 */ /* 0x000fe200078e0018 */
[C---:B------:R-:W-:Y:S01]  /*8b90*/  LOP3.LUT R33, R0.reuse, 0x20, RZ, 0x3c, !PT ;  /* 0x0000002000217812 */ /* 0x040fe200078e3cff */
[----:B------:R-:W-:Y:S01]  /*8ba0*/  IMAD.MOV.U32 R39, RZ, RZ, R25 ;  /* 0x000000ffff277224 */ /* 0x000fe200078e0019 */
[C---:B------:R-:W-:Y:S01]  /*8bb0*/  LOP3.LUT R32, R0.reuse, 0x40, RZ, 0x3c, !PT ;  /* 0x0000004000207812 */ /* 0x040fe200078e3cff */
[----:B------:R-:W-:Y:S01]  /*8bc0*/  IMAD.MOV.U32 R24, RZ, RZ, R22 ;  /* 0x000000ffff187224 */ /* 0x000fe200078e0016 */
[----:B------:R-:W-:Y:S01]  /*8bd0*/  LOP3.LUT R3, R0, 0x60, RZ, 0x3c, !PT ;  /* 0x0000006000037812 */ /* 0x000fe200078e3cff */
[----:B------:R-:W-:-:S02]  /*8be0*/  IMAD.MOV.U32 R25, RZ, RZ, R23 ;  /* 0x000000ffff197224 */ /* 0x000fc400078e0017 */
[----:B------:R-:W-:Y:S02]  /*8bf0*/  IMAD.MOV.U32 R36, RZ, RZ, R20 ;  /* 0x000000ffff247224 */ /* 0x000fe400078e0014 */
[----:B------:R-:W-:Y:S02]  /*8c00*/  IMAD.MOV.U32 R37, RZ, RZ, R21 ;  /* 0x000000ffff257224 */ /* 0x000fe400078e0015 */
[----:B------:R-:W-:Y:S01]  /*8c10*/  IMAD.MOV.U32 R22, RZ, RZ, R28 ;  /* 0x000000ffff167224 */ /* 0x000fe200078e001c */
[----:B------:R-:W-:Y:S01]  /*8c20*/  STS.128 [R2], R4 ;  /* 0x0000000402007388 */ /* 0x000fe20000000c00 */
[----:B------:R-:W-:Y:S02]  /*8c30*/  IMAD.MOV.U32 R23, RZ, RZ, R29 ;  /* 0x000000ffff177224 */ /* 0x000fe400078e001d */
[----:B------:R-:W-:Y:S01]  /*8c40*/  IMAD.MOV.U32 R20, RZ, RZ, R184 ;  /* 0x000000ffff147224 */ /* 0x000fe200078e00b8 */
[----:B------:R-:W-:Y:S01]  /*8c50*/  STS.128 [R2+0x80], R8 ;  /* 0x0000800802007388 */ /* 0x000fe20000000c00 */
[----:B------:R-:W-:-:S02]  /*8c60*/  IMAD.MOV.U32 R21, RZ, RZ, R185 ;  /* 0x000000ffff157224 */ /* 0x000fc400078e00b9 */
[----:B------:R-:W-:Y:S01]  /*8c70*/  IMAD.MOV.U32 R28, RZ, RZ, R186 ;  /* 0x000000ffff1c7224 */ /* 0x000fe200078e00ba */
[----:B------:R-:W-:Y:S01]  /*8c80*/  STS.128 [R2+0x800], R12 ;  /* 0x0008000c02007388 */ /* 0x000fe20000000c00 */
[----:B------:R-:W-:Y:S02]  /*8c90*/  IMAD.MOV.U32 R29, RZ, RZ, R187 ;  /* 0x000000ffff1d7224 */ /* 0x000fe400078e00bb */
[----:B------:R-:W-:Y:S01]  /*8ca0*/  IMAD.MOV.U32 R46, RZ, RZ, R76 ;  /* 0x000000ffff2e7224 */ /* 0x000fe200078e004c */
[----:B------:R1:W-:Y:S01]  /*8cb0*/  STS.128 [R2+0x880], R40 ;  /* 0x0008802802007388 */ /* 0x0003e20000000c00 */
[----:B------:R-:W-:Y:S02]  /*8cc0*/  IMAD.MOV.U32 R47, RZ, RZ, R77 ;  /* 0x000000ffff2f7224 */ /* 0x000fe400078e004d */
[----:B------:R-:W-:Y:S01]  /*8cd0*/  IMAD.MOV.U32 R44, RZ, RZ, R52 ;  /* 0x000000ffff2c7224 */ /* 0x000fe200078e0034 */
[----:B------:R-:W-:Y:S01]  /*8ce0*/  BAR.SYNC.DEFER_BLOCKING 0x0 ;  /* 0x0000000000007b1d */ /* 0x000fe20000010000 */
[----:B------:R-:W-:-:S02]  /*8cf0*/  IMAD.MOV.U32 R45, RZ, RZ, R53 ;  /* 0x000000ffff2d7224 */ /* 0x000fc400078e0035 */
[----:B------:R-:W-:Y:S02]  /*8d00*/  IMAD.MOV.U32 R76, RZ, RZ, R54 ;  /* 0x000000ffff4c7224 */ /* 0x000fe400078e0036 */
[----:B------:R-:W-:Y:S02]  /*8d10*/  IMAD.MOV.U32 R77, RZ, RZ, R55 ;  /* 0x000000ffff4d7224 */ /* 0x000fe400078e0037 */
[----:B------:R-:W-:Y:S02]  /*8d20*/  IMAD.MOV.U32 R58, RZ, RZ, R80 ;  /* 0x000000ffff3a7224 */ /* 0x000fe400078e0050 */
[----:B------:R-:W-:Y:S02]  /*8d30*/  IMAD.MOV.U32 R59, RZ, RZ, R81 ;  /* 0x000000ffff3b7224 */ /* 0x000fe400078e0051 */
[----:B------:R-:W-:Y:S02]  /*8d40*/  IMAD.MOV.U32 R80, RZ, RZ, R66 ;  /* 0x000000ffff507224 */ /* 0x000fe400078e0042 */
[----:B-1----:R-:W-:-:S02]  /*8d50*/  IMAD.MOV.U32 R42, RZ, RZ, R72 ;  /* 0x000000ffff2a7224 */ /* 0x002fc400078e0048 */
[----:B------:R-:W-:Y:S02]  /*8d60*/  IMAD.MOV.U32 R43, RZ, RZ, R73 ;  /* 0x000000ffff2b7224 */ /* 0x000fe400078e0049 */
[----:B------:R-:W-:Y:S02]  /*8d70*/  IMAD.MOV.U32 R40, RZ, RZ, R48 ;  /* 0x000000ffff287224 */ /* 0x000fe400078e0030 */
[----:B------:R-:W-:Y:S02]  /*8d80*/  IMAD.MOV.U32 R41, RZ, RZ, R49 ;  /* 0x000000ffff297224 */ /* 0x000fe400078e0031 */
[----:B------:R-:W-:Y:S02]  /*8d90*/  IMAD.MOV.U32 R72, RZ, RZ, R50 ;  /* 0x000000ffff487224 */ /* 0x000fe400078e0032 */
[----:B------:R-:W-:Y:S01]  /*8da0*/  IMAD.MOV.U32 R73, RZ, RZ, R51 ;  /* 0x000000ffff497224 */ /* 0x000fe200078e0033 */
[----:B------:R-:W1:Y:S01]  /*8db0*/  LDS.128 R16, [R0] ;  /* 0x0000000000107984 */ /* 0x000e620000000c00 */
[----:B------:R-:W-:-:S02]  /*8dc0*/  IMAD.MOV.U32 R81, RZ, RZ, R67 ;  /* 0x000000ffff517224 */ /* 0x000fc400078e0043 */
[----:B------:R-:W-:Y:S01]  /*8dd0*/  IMAD.MOV.U32 R56, RZ, RZ, R64 ;  /* 0x000000ffff387224 */ /* 0x000fe200078e0040 */
[----:B------:R-:W-:Y:S01]  /*8de0*/  LDS.128 R12, [R33] ;  /* 0x00000000210c7984 */ /* 0x000fe20000000c00 */
[----:B------:R-:W-:Y:S02]  /*8df0*/  IMAD.MOV.U32 R57, RZ, RZ, R65 ;  /* 0x000000ffff397224 */ /* 0x000fe400078e0041 */
[----:B------:R-:W-:Y:S01]  /*8e00*/  IMAD.MOV.U32 R66, RZ, RZ, R84 ;  /* 0x000000ffff427224 */ /* 0x000fe200078e0054 */
[----:B------:R-:W-:Y:S01]  /*8e10*/  LDS.128 R8, [R32] ;  /* 0x0000000020087984 */ /* 0x000fe20000000c00 */
[----:B------:R-:W-:Y:S02]  /*8e20*/  IMAD.MOV.U32 R67, RZ, RZ, R85 ;  /* 0x000000ffff437224 */ /* 0x000fe400078e0055 */
[----:B------:R-:W-:Y:S01]  /*8e30*/  IMAD.MOV.U32 R64, RZ, RZ, R60 ;  /* 0x000000ffff407224 */ /* 0x000fe200078e003c */
[----:B------:R-:W-:Y:S01]  /*8e40*/  LDS.128 R4, [R3] ;  /* 0x0000000003047984 */ /* 0x000fe20000000c00 */
[----:B------:R-:W-:-:S02]  /*8e50*/  IMAD.MOV.U32 R65, RZ, RZ, R61 ;  /* 0x000000ffff417224 */ /* 0x000fc400078e003d */
[----:B------:R-:W-:Y:S01]  /*8e60*/  IMAD.MOV.U32 R84, RZ, RZ, R62 ;  /* 0x000000ffff547224 */ /* 0x000fe200078e003e */
[----:B------:R-:W-:Y:S01]  /*8e70*/  BAR.SYNC.DEFER_BLOCKING 0x0 ;  /* 0x0000000000007b1d */ /* 0x000fe20000010000 */
[----:B------:R-:W-:Y:S02]  /*8e80*/  IMAD.MOV.U32 R85, RZ, RZ, R63 ;  /* 0x000000ffff557224 */ /* 0x000fe400078e003f */
[----:B------:R-:W-:Y:S02]  /*8e90*/  IMAD.MOV.U32 R142, RZ, RZ, R136 ;  /* 0x000000ffff8e7224 */ /* 0x000fe400078e0088 */
[----:B------:R-:W-:Y:S02]  /*8ea0*/  IMAD.MOV.U32 R143, RZ, RZ, R137 ;  /* 0x000000ffff8f7224 */ /* 0x000fe400078e0089 */
[----:B------:R-:W-:Y:S02]  /*8eb0*/  IMAD.MOV.U32 R140, RZ, RZ, R156 ;  /* 0x000000ffff8c7224 */ /* 0x000fe400078e009c */
[----:B------:R-:W-:-:S02]  /*8ec0*/  IMAD.MOV.U32 R141, RZ, RZ, R157 ;  /* 0x000000ffff8d7224 */ /* 0x000fc400078e009d */
[----:B------:R-:W-:Y:S02]  /*8ed0*/  IMAD.MOV.U32 R136, RZ, RZ, R158 ;  /* 0x000000ffff887224 */ /* 0x000fe400078e009e */
[----:B------:R-:W-:Y:S02]  /*8ee0*/  IMAD.MOV.U32 R137, RZ, RZ, R159 ;  /* 0x000000ffff897224 */ /* 0x000fe400078e009f */
[----:B------:R-:W-:Y:S02]  /*8ef0*/  IMAD R34, R202, c[0x0][0x194], RZ ;  /* 0x00006500ca227a24 */ /* 0x000fe400078e02ff */
[----:B------:R-:W-:-:S04]  /*8f00*/  IMAD.MOV.U32 R35, RZ, RZ, c[0x0][0x194] ;  /* 0x00006500ff237624 */ /* 0x000fc800078e00ff */
[----:B------:R-:W-:Y:S01]  /*8f10*/  IMAD R35, R35, 0x100, R34 ;  /* 0x0000010023237824 */ /* 0x000fe200078e0222 */
[----:B------:R-:W-:Y:S04]  /*8f20*/  STS.128 [R2], R36 ;  /* 0x0000002402007388 */ /* 0x000fe80000000c00 */
[----:B------:R-:W-:Y:S04]  /*8f30*/  STS.128 [R2+0x80], R24 ;  /* 0x0000801802007388 */ /* 0x000fe80000000c00 */
[----:B------:R-:W-:Y:S04]  /*8f40*/  STS.128 [R2+0x800], R20 ;  /* 0x0008001402007388 */ /* 0x000fe80000000c00 */
[----:B------:R-:W-:Y:S04]  /*8f50*/  STS.128 [R2+0x880], R28 ;  /* 0x0008801c02007388 */ /* 0x000fe80000000c00 */
[----:B------:R-:W-:Y:S06]  /*8f60*/  BAR.SYNC.DEFER_BLOCKING 0x0 ;  /* 0x0000000000007b1d */ /* 0x000fec0000010000 */
[----:B------:R-:W2:Y:S04]  /*8f70*/  LDS.128 R36, [R0] ;  /* 0x0000000000247984 */ /* 0x000ea80000000c00 */
[----:B------:R-:W3:Y:S04]  /*8f80*/  LDS.128 R28, [R33] ;  /* 0x00000000211c7984 */ /* 0x000ee80000000c00 */
[----:B------:R-:W4:Y:S04]  /*8f90*/  LDS.128 R24, [R32] ;  /* 0x0000000020187984 */ /* 0x000f280000000c00 */
[----:B------:R-:W5:Y:S04]  /*8fa0*/  LDS.128 R20, [R3] ;  /* 0x0000000003147984 */ /* 0x000f680000000c00 */
[----:B------:R-:W-:Y:S06]  /*8fb0*/  BAR.SYNC.DEFER_BLOCKING 0x0 ;  /* 0x0000000000007b1d */ /* 0x000fec0000010000 */
[----:B------:R-:W-:Y:S04]  /*8fc0*/  STS.128 [R2], R40 ;  /* 0x0000002802007388 */ /* 0x000fe80000000c00 */
[----:B------:R1:W-:Y:S04]  /*8fd0*/  STS.128 [R2+0x80], R72 ;  /* 0x0000804802007388 */ /* 0x0003e80000000c00 */
[----:B------:R-:W-:Y:S04]  /*8fe0*/  STS.128 [R2+0x800], R44 ;  /* 0x0008002c02007388 */ /* 0x000fe80000000c00 */
[----:B------:R2:W-:Y:S04]  /*8ff0*/  STS.128 [R2+0x880], R76 ;  /* 0x0008804c02007388 */ /* 0x0005e80000000c00 */
[----:B------:R-:W-:Y:S01]  /*9000*/  BAR.SYNC.DEFER_BLOCKING 0x0 ;  /* 0x0000000000007b1d */ /* 0x000fe20000010000 */
[----:B-1----:R-:W-:-:S02]  /*9010*/  IMAD.MOV.U32 R74, RZ, RZ, R108 ;  /* 0x000000ffff4a7224 */ /* 0x002fc400078e006c */
[----:B------:R-:W-:Y:S02]  /*9020*/  IMAD.MOV.U32 R75, RZ, RZ, R109 ;  /* 0x000000ffff4b7224 */ /* 0x000fe400078e006d */
[----:B------:R-:W-:Y:S02]  /*9030*/  IMAD.MOV.U32 R72, RZ, RZ, R96 ;  /* 0x000000ffff487224 */ /* 0x000fe400078e0060 */
[----:B------:R-:W-:Y:S02]  /*9040*/  IMAD.MOV.U32 R73, RZ, RZ, R97 ;  /* 0x000000ffff497224 */ /* 0x000fe400078e0061 */
[----:B--2---:R-:W-:Y:S02]  /*9050*/  IMAD.MOV.U32 R78, RZ, RZ, R160 ;  /* 0x000000ffff4e7224 */ /* 0x004fe400078e00a0 */
[----:B------:R-:W-:Y:S02]  /*9060*/  IMAD.MOV.U32 R79, RZ, RZ, R161 ;  /* 0x000000ffff4f7224 */ /* 0x000fe400078e00a1 */
[----:B------:R-:W-:-:S02]  /*9070*/  IMAD.MOV.U32 R108, RZ, RZ, R98 ;  /* 0x000000ffff6c7224 */ /* 0x000fc400078e0062 */
[----:B------:R-:W-:Y:S02]  /*9080*/  IMAD.MOV.U32 R109, RZ, RZ, R99 ;  /* 0x000000ffff6d7224 */ /* 0x000fe400078e0063 */
[----:B------:R-:W-:Y:S02]  /*9090*/  IMAD.MOV.U32 R76, RZ, RZ, R88 ;  /* 0x000000ffff4c7224 */ /* 0x000fe400078e0058 */
[----:B------:R-:W-:Y:S01]  /*90a0*/  IMAD.MOV.U32 R77, RZ, RZ, R89 ;  /* 0x000000ffff4d7224 */ /* 0x000fe200078e0059 */
[----:B------:R-:W1:Y:S01]  /*90b0*/  LDS.128 R52, [R0] ;  /* 0x0000000000347984 */ /* 0x000e620000000c00 */
[----:B------:R-:W-:Y:S02]  /*90c0*/  IMAD.MOV.U32 R160, RZ, RZ, R90 ;  /* 0x000000ffffa07224 */ /* 0x000fe400078e005a */
[----:B------:R-:W-:Y:S01]  /*90d0*/  IMAD.MOV.U32 R161, RZ, RZ, R91 ;  /* 0x000000ffffa17224 */ /* 0x000fe200078e005b */
[----:B------:R-:W-:Y:S01]  /*90e0*/  LDS.128 R48, [R33] ;  /* 0x0000000021307984 */ /* 0x000fe20000000c00 */
        /* <DEDUP_REMOVED lines=15> */
[----:B------:R-:W-:-:S02]  /*91e0*/  IMAD.MOV.U32 R102, RZ, RZ, R120 ;  /* 0x000000ffff667224 */ /* 0x000fc400078e0078 */
[----:B------:R-:W-:Y:S02]  /*91f0*/  IMAD.MOV.U32 R103, RZ, RZ, R121 ;  /* 0x000000ffff677224 */ /* 0x000fe400078e0079 */
[----:B------:R-:W-:Y:S02]  /*9200*/  IMAD.MOV.U32 R98, RZ, RZ, R176 ;  /* 0x000000ffff627224 */ /* 0x000fe400078e00b0 */
[----:B------:R-:W-:Y:S02]  /*9210*/  IMAD.MOV.U32 R99, RZ, RZ, R177 ;  /* 0x000000ffff637224 */ /* 0x000fe400078e00b1 */
[----:B------:R-:W-:Y:S02]  /*9220*/  IMAD.MOV.U32 R96, RZ, RZ, R132 ;  /* 0x000000ffff607224 */ /* 0x000fe400078e0084 */
[----:B------:R-:W-:Y:S01]  /*9230*/  IMAD.MOV.U32 R97, RZ, RZ, R133 ;  /* 0x000000ffff617224 */ /* 0x000fe200078e0085 */
[----:B------:R-:W-:Y:S01]  /*9240*/  STS.128 [R2], R56 ;  /* 0x0000003802007388 */ /* 0x000fe20000000c00 */
[----:B------:R-:W-:-:S02]  /*9250*/  IMAD.MOV.U32 R176, RZ, RZ, R134 ;  /* 0x000000ffffb07224 */ /* 0x000fc400078e0086 */
[----:B------:R-:W-:Y:S01]  /*9260*/  IMAD.MOV.U32 R177, RZ, RZ, R135 ;  /* 0x000000ffffb17224 */ /* 0x000fe200078e0087 */
[----:B------:R-:W-:Y:S01]  /*9270*/  STS.128 [R2+0x80], R80 ;  /* 0x0000805002007388 */ /* 0x000fe20000000c00 */
[----:B------:R-:W-:Y:S02]  /*9280*/  IMAD.MOV.U32 R100, RZ, RZ, R128 ;  /* 0x000000ffff647224 */ /* 0x000fe400078e0080 */
[----:B------:R-:W-:Y:S01]  /*9290*/  IMAD.MOV.U32 R101, RZ, RZ, R129 ;  /* 0x000000ffff657224 */ /* 0x000fe200078e0081 */
[----:B------:R-:W-:Y:S01]  /*92a0*/  STS.128 [R2+0x800], R64 ;  /* 0x0008004002007388 */ /* 0x000fe20000000c00 */
[----:B------:R-:W-:Y:S02]  /*92b0*/  IMAD.MOV.U32 R128, RZ, RZ, R124 ;  /* 0x000000ffff807224 */ /* 0x000fe400078e007c */
[----:B------:R-:W-:Y:S01]  /*92c0*/  IMAD.MOV.U32 R129, RZ, RZ, R125 ;  /* 0x000000ffff817224 */ /* 0x000fe200078e007d */
[----:B------:R-:W-:Y:S01]  /*92d0*/  STS.128 [R2+0x880], R84 ;  /* 0x0008805402007388 */ /* 0x000fe20000000c00 */
[----:B------:R-:W-:-:S02]  /*92e0*/  IMAD.MOV.U32 R132, RZ, RZ, R126 ;  /* 0x000000ffff847224 */ /* 0x000fc400078e007e */
[----:B------:R-:W-:Y:S01]  /*92f0*/  IMAD.MOV.U32 R133, RZ, RZ, R127 ;  /* 0x000000ffff857224 */ /* 0x000fe200078e007f */
[----:B------:R-:W-:Y:S01]  /*9300*/  BAR.SYNC.DEFER_BLOCKING 0x0 ;  /* 0x0000000000007b1d */ /* 0x000fe20000010000 */
[----:B------:R-:W-:Y:S02]  /*9310*/  IMAD.MOV.U32 R134, RZ, RZ, R118 ;  /* 0x000000ffff867224 */ /* 0x000fe400078e0076 */
[----:B------:R-:W-:Y:S02]  /*9320*/  IMAD.MOV.U32 R135, RZ, RZ, R119 ;  /* 0x000000ffff877224 */ /* 0x000fe400078e0077 */
[----:B------:R-:W-:Y:S01]  /*9330*/  IMAD R127, R201, c[0x0][0x198], RZ ;  /* 0x00006600c97f7a24 */ /* 0x000fe200078e02ff */
[----:B------:R-:W2:Y:S04]  /*9340*/  LDS.128 R68, [R0] ;  /* 0x0000000000447984 */ /* 0x000ea80000000c00 */
[----:B------:R-:W1:Y:S04]  /*9350*/  LDS.128 R64, [R33] ;  /* 0x0000000021407984 */ /* 0x000e680000000c00 */
[----:B------:R-:W1:Y:S04]  /*9360*/  LDS.128 R60, [R32] ;  /* 0x00000000203c7984 */ /* 0x000e680000000c00 */
[----:B------:R-:W1:Y:S04]  /*9370*/  LDS.128 R56, [R3] ;  /* 0x0000000003387984 */ /* 0x000e680000000c00 */
[----:B------:R-:W-:Y:S06]  /*9380*/  BAR.SYNC.DEFER_BLOCKING 0x0 ;  /* 0x0000000000007b1d */ /* 0x000fec0000010000 */
[----:B------:R-:W-:Y:S04]  /*9390*/  STS.128 [R2], R72 ;  /* 0x0000004802007388 */ /* 0x000fe80000000c00 */
[----:B------:R-:W-:Y:S04]  /*93a0*/  STS.128 [R2+0x80], R108 ;  /* 0x0000806c02007388 */ /* 0x000fe80000000c00 */
[----:B------:R-:W-:Y:S04]  /*93b0*/  STS.128 [R2+0x800], R76 ;  /* 0x0008004c02007388 */ /* 0x000fe80000000c00 */
[----:B------:R-:W-:Y:S04]  /*93c0*/  STS.128 [R2+0x880], R160 ;  /* 0x000880a002007388 */ /* 0x000fe80000000c00 */
[----:B------:R-:W-:Y:S06]  /*93d0*/  BAR.SYNC.DEFER_BLOCKING 0x0 ;  /* 0x0000000000007b1d */ /* 0x000fec0000010000 */
[----:B------:R-:W1:Y:S04]  /*93e0*/  LDS.128 R84, [R0] ;  /* 0x0000000000547984 */ /* 0x000e680000000c00 */
[----:B------:R-:W-:Y:S04]  /*93f0*/  LDS.128 R80, [R33] ;  /* 0x0000000021507984 */ /* 0x000fe80000000c00 */
[----:B------:R-:W-:Y:S04]  /*9400*/  LDS.128 R76, [R32] ;  /* 0x00000000204c7984 */ /* 0x000fe80000000c00 */
[----:B------:R-:W-:Y:S04]  /*9410*/  LDS.128 R72, [R3] ;  /* 0x0000000003487984 */ /* 0x000fe80000000c00 */
[----:B------:R-:W-:Y:S06]  /*9420*/  BAR.SYNC.DEFER_BLOCKING 0x0 ;  /* 0x0000000000007b1d */ /* 0x000fec0000010000 */
[----:B------:R-:W-:Y:S04]  /*9430*/  STS.128 [R2], R88 ;  /* 0x0000005802007388 */ /* 0x000fe80000000c00 */
[----:B------:R-:W-:Y:S04]  /*9440*/  STS.128 [R2+0x80], R104 ;  /* 0x0000806802007388 */ /* 0x000fe80000000c00 */
[----:B------:R1:W-:Y:S04]  /*9450*/  STS.128 [R2+0x800], R92 ;  /* 0x0008005c02007388 */ /* 0x0003e80000000c00 */
[----:B------:R-:W-:Y:S04]  /*9460*/  STS.128 [R2+0x880], R112 ;  /* 0x0008807002007388 */ /* 0x000fe80000000c00 */
[----:B------:R-:W-:Y:S01]  /*9470*/  BAR.SYNC.DEFER_BLOCKING 0x0 ;  /* 0x0000000000007b1d */ /* 0x000fe20000010000 */
[----:B-1----:R-:W-:-:S02]  /*9480*/  IMAD.MOV.U32 R94, RZ, RZ, R122 ;  /* 0x000000ffff5e7224 */ /* 0x002fc400078e007a */
[----:B------:R-:W-:Y:S02]  /*9490*/  IMAD.MOV.U32 R95, RZ, RZ, R123 ;  /* 0x000000ffff5f7224 */ /* 0x000fe400078e007b */
[----:B------:R-:W-:Y:S02]  /*94a0*/  IMAD.MOV.U32 R92, RZ, RZ, R130 ;  /* 0x000000ffff5c7224 */ /* 0x000fe400078e0082 */
[----:B------:R-:W-:Y:S02]  /*94b0*/  IMAD.MOV.U32 R93, RZ, RZ, R131 ;  /* 0x000000ffff5d7224 */ /* 0x000fe400078e0083 */
[----:B------:R-:W-:Y:S01]  /*94c0*/  IMAD.MOV.U32 R130, RZ, RZ, R116 ;  /* 0x000000ffff827224 */ /* 0x000fe200078e0074 */
[----:B------:R-:W-:Y:S01]  /*94d0*/  LEA R116, P4, R34, c[0x0][0x170], 0x2 ;  /* 0x00005c0022747a11 */ /* 0x000fe200078810ff */
[----:B------:R-:W-:-:S03]  /*94e0*/  IMAD.MOV.U32 R131, RZ, RZ, R117 ;  /* 0x000000ffff837224 */ /* 0x000fc600078e0075 */
[----:B------:R-:W-:Y:S02]  /*94f0*/  LEA.HI.X.SX32 R117, R34, c[0x0][0x174], 0x2, P4 ;  /* 0x00005d0022757a11 */ /* 0x000fe400020f16ff */
[----:B------:R-:W-:Y:S01]  /*9500*/  LEA R34, P4, R35, c[0x0][0x170], 0x2 ;  /* 0x00005c0023227a11 */ /* 0x000fe200078810ff */
[----:B------:R-:W1:Y:S02]  /*9510*/  LDS.128 R120, [R0] ;  /* 0x0000000000787984 */ /* 0x000e640000000c00 */
[----:B------:R-:W-:Y:S01]  /*9520*/  IMAD.WIDE R118, R127, 0x4, R116 ;  /* 0x000000047f767825 */ /* 0x000fe200078e0274 */
[----:B------:R-:W-:Y:S01]  /*9530*/  LEA.HI.X.SX32 R35, R35, c[0x0][0x174], 0x2, P4 ;  /* 0x00005d0023237a11 */ /* 0x000fe200020f16ff */
[----:B------:R-:W1:Y:S01]  /*9540*/  LDS.128 R112, [R33] ;  /* 0x0000000021707984 */ /* 0x000e620000000c00 */
[----:B------:R-:W-:Y:S02]  /*9550*/  ISETP.LT.AND P4, PT, R202, c[0x0][0x178], !P0 ;  /* 0x00005e00ca007a0c */ /* 0x000fe40004781270 */
[----:B------:R-:W-:Y:S01]  /*9560*/  ISETP.LT.AND P0, PT, R203, c[0x0][0x178], !P0 ;  /* 0x00005e00cb007a0c */ /* 0x000fe20004701270 */
[----:B------:R-:W1:Y:S01]  /*9570*/  LDS.128 R108, [R32] ;  /* 0x00000000206c7984 */ /* 0x000e620000000c00 */
[----:B------:R-:W-:-:S03]  /*9580*/  IMAD.WIDE R124, R127, 0x4, R34 ;  /* 0x000000047f7c7825 */ /* 0x000fc600078e0222 */
        /* <DEDUP_REMOVED lines=12> */
[----:B------:R1:W-:Y:S04]  /*9650*/  STS.128 [R2], R128 ;  /* 0x0000008002007388 */ /* 0x0003e80000000c00 */
[----:B------:R-:W-:Y:S04]  /*9660*/  STS.128 [R2+0x80], R132 ;  /* 0x0000808402007388 */ /* 0x000fe80000000c00 */
[----:B------:R-:W-:Y:S04]  /*9670*/  STS.128 [R2+0x800], R140 ;  /* 0x0008008c02007388 */ /* 0x000fe80000000c00 */
[----:B------:R2:W-:Y:S04]  /*9680*/  STS.128 [R2+0x880], R136 ;  /* 0x0008808802007388 */ /* 0x0005e80000000c00 */
[----:B------:R-:W-:Y:S01]  /*9690*/  BAR.SYNC.DEFER_BLOCKING 0x0 ;  /* 0x0000000000007b1d */ /* 0x000fe20000010000 */
[----:B-1----:R-:W-:-:S02]  /*96a0*/  IADD3 R129, R127, c[0x0][0x198], RZ ;  /* 0x000066007f817a10 */ /* 0x002fc40007ffe0ff */
[----:B------:R-:W-:Y:S02]  /*96b0*/  IADD3 R128, R201, 0x5, RZ ;  /* 0x00000005c9807810 */ /* 0x000fe40007ffe0ff */
[C---:B------:R-:W-:Y:S01]  /*96c0*/  IADD3 R131, R129.reuse, c[0x0][0x198], RZ ;  /* 0x0000660081837a10 */ /* 0x040fe20007ffe0ff */
[----:B------:R-:W-:Y:S01]  /*96d0*/  IMAD.WIDE R126, R129, 0x4, R116 ;  /* 0x00000004817e7825 */ /* 0x000fe200078e0274 */
[----:B--2---:R-:W-:Y:S01]  /*96e0*/  IADD3 R2, R201, 0x6, RZ ;  /* 0x00000006c9027810 */ /* 0x004fe20007ffe0ff */
[----:B------:R1:W-:Y:S01]  /*96f0*/  @P5 STG.E [R118.64], R16 ;  /* 0x0000001076005986 */ /* 0x0003e2000c101908 */
[----:B------:R-:W-:-:S03]  /*9700*/  ISETP.GE.AND P5, PT, R128, c[0x0][0x17c], PT ;  /* 0x00005f0080007a0c */ /* 0x000fc60003fa6270 */
[----:B------:R2:W-:Y:S01]  /*9710*/  @P6 STG.E [R124.64], R36 ;  /* 0x000000247c006986 */ /* 0x0005e2000c101908 */
[----:B------:R-:W-:Y:S02]  /*9720*/  ISETP.LT.AND P6, PT, R202, c[0x0][0x178], !P3 ;  /* 0x00005e00ca007a0c */ /* 0x000fe40005fc1270 */
[----:B------:R-:W-:Y:S01]  /*9730*/  ISETP.LT.AND P3, PT, R203, c[0x0][0x178], !P3 ;  /* 0x00005e00cb007a0c */ /* 0x000fe20005f61270 */
[----:B------:R3:W-:Y:S01]  /*9740*/  @P4 STG.E [R126.64], R17 ;  /* 0x000000117e004986 */ /* 0x0007e2000c101908 */
[----:B------:R-:W-:Y:S02]  /*9750*/  ISETP.GE.AND P4, PT, R2, c[0x0][0x17c], PT ;  /* 0x00005f0002007a0c */ /* 0x000fe40003f86270 */
[----:B------:R-:W-:Y:S01]  /*9760*/  IADD3 R2, R201, 0x7, RZ ;  /* 0x00000007c9027810 */ /* 0x000fe20007ffe0ff */
[----:B-1----:R-:W-:-:S04]  /*9770*/  IMAD.WIDE R118, R129, 0x4, R34 ;  /* 0x0000000481767825 */ /* 0x002fc800078e0222 */
[----:B--2---:R-:W-:Y:S01]  /*9780*/  IMAD.WIDE R124, R131, 0x4, R116 ;  /* 0x00000004837c7825 */ /* 0x004fe200078e0274 */
[----:B------:R1:W-:Y:S01]  /*9790*/  @P0 STG.E [R118.64], R37 ;  /* 0x0000002576000986 */ /* 0x0003e2000c101908 */
[C---:B------:R-:W-:Y:S02]  /*97a0*/  ISETP.LT.AND P0, PT, R202.reuse, c[0x0][0x178], !P1 ;  /* 0x00005e00ca007a0c */ /* 0x040fe40004f01270 */
[----:B------:R-:W-:Y:S01]  /*97b0*/  ISETP.LT.AND P1, PT, R203, c[0x0][0x178], !P1 ;  /* 0x00005e00cb007a0c */ /* 0x000fe20004f21270 */
[C---:B------:R-:W-:Y:S01]  /*97c0*/  IMAD.WIDE R128, R131.reuse, 0x4, R34 ;  /* 0x0000000483807825 */ /* 0x040fe200078e0222 */
[----:B------:R-:W-:Y:S01]  /*97d0*/  IADD3 R131, R131, c[0x0][0x198], RZ ;  /* 0x0000660083837a10 */ /* 0x000fe20007ffe0ff */
[----:B------:R2:W-:Y:S01]  /*97e0*/  @P6 STG.E [R124.64], R12 ;  /* 0x0000000c7c006986 */ /* 0x0005e2000c101908 */
[----:B------:R-:W-:Y:S02]  /*97f0*/  ISETP.LT.AND P6, PT, R202, c[0x0][0x178], !P2 ;  /* 0x00005e00ca007a0c */ /* 0x000fe400057c1270 */
[C---:B---3--:R-:W-:Y:S01]  /*9800*/  IADD3 R127, R131.reuse, c[0x0][0x198], RZ ;  /* 0x00006600837f7a10 */ /* 0x048fe20007ffe0ff */
[----:B------:R-:W-:Y:S01]  /*9810*/  IMAD.WIDE R16, R131, 0x4, R116 ;  /* 0x0000000483107825 */ /* 0x000fe200078e0274 */
[----:B------:R3:W-:Y:S01]  /*9820*/  @P3 STG.E [R128.64], R28 ;  /* 0x0000001c80003986 */ /* 0x0007e2000c101908 */
[----:B------:R-:W-:-:S02]  /*9830*/  ISETP.LT.AND P2, PT, R203, c[0x0][0x178], !P2 ;  /* 0x00005e00cb007a0c */ /* 0x000fc40005741270 */
[----:B-1----:R-:W-:Y:S01]  /*9840*/  IMAD.WIDE R36, R131, 0x4, R34 ;  /* 0x0000000483247825 */ /* 0x002fe200078e0222 */
[----:B------:R1:W-:Y:S01]  /*9850*/  @P0 STG.E [R16.64], R13 ;  /* 0x0000000d10000986 */ /* 0x0003e2000c101908 */
[----:B------:R-:W-:Y:S02]  /*9860*/  ISETP.GE.AND P3, PT, R2, c[0x0][0x17c], PT ;  /* 0x00005f0002007a0c */ /* 0x000fe40003f66270 */
[----:B------:R-:W-:Y:S01]  /*9870*/  IMAD.WIDE R118, R127, 0x4, R116 ;  /* 0x000000047f767825 */ /* 0x000fe200078e0274 */
[----:B------:R5:W-:Y:S01]  /*9880*/  @P1 STG.E [R36.64], R29 ;  /* 0x0000001d24001986 */ /* 0x000be2000c101908 */
[C---:B------:R-:W-:Y:S02]  /*9890*/  ISETP.LT.AND P1, PT, R202.reuse, c[0x0][0x178], !P5 ;  /* 0x00005e00ca007a0c */ /* 0x040fe40006f21270 */
[----:B------:R-:W-:Y:S01]  /*98a0*/  ISETP.LT.AND P5, PT, R203, c[0x0][0x178], !P5 ;  /* 0x00005e00cb007a0c */ /* 0x000fe20006fa1270 */
[C---:B--2---:R-:W-:Y:S01]  /*98b0*/  IMAD.WIDE R124, R127.reuse, 0x4, R34 ;  /* 0x000000047f7c7825 */ /* 0x044fe200078e0222 */
[----:B------:R-:W-:Y:S01]  /*98c0*/  IADD3 R127, R127, c[0x0][0x198], RZ ;  /* 0x000066007f7f7a10 */ /* 0x000fe20007ffe0ff */
[----:B------:R-:W-:Y:S01]  /*98d0*/  @P6 STG.E [R118.64], R8 ;  /* 0x0000000876006986 */ /* 0x000fe2000c101908 */
[----:B------:R-:W-:-:S02]  /*98e0*/  ISETP.LT.AND P6, PT, R202, c[0x0][0x178], !P4 ;  /* 0x00005e00ca007a0c */ /* 0x000fc400067c1270 */
[C---:B---3--:R-:W-:Y:S01]  /*98f0*/  IADD3 R129, R127.reuse, c[0x0][0x198], RZ ;  /* 0x000066007f817a10 */ /* 0x048fe20007ffe0ff */
[----:B-1----:R-:W-:Y:S01]  /*9900*/  IMAD.WIDE R12, R127, 0x4, R116 ;  /* 0x000000047f0c7825 */ /* 0x002fe200078e0274 */
[----:B----4-:R-:W-:Y:S01]  /*9910*/  @P2 STG.E [R124.64], R24 ;  /* 0x000000187c002986 */ /* 0x010fe2000c101908 */
[----:B------:R-:W-:Y:S02]  /*9920*/  ISETP.LT.AND P4, PT, R203, c[0x0][0x178], !P4 ;  /* 0x00005e00cb007a0c */ /* 0x000fe40006781270 */
[----:B------:R-:W-:Y:S01]  /*9930*/  IMAD.WIDE R16, R127, 0x4, R34 ;  /* 0x000000047f107825 */ /* 0x000fe200078e0222 */
[----:B------:R1:W-:Y:S01]  /*9940*/  @P1 STG.E [R12.64], R9 ;  /* 0x000000090c001986 */ /* 0x0003e2000c101908 */
[----:B------:R-:W-:Y:S02]  /*9950*/  IADD3 R2, R201, 0x8, RZ ;  /* 0x00000008c9027810 */ /* 0x000fe40007ffe0ff */
[----:B-----5:R-:W-:Y:S01]  /*9960*/  IMAD.WIDE R28, R129, 0x4, R116 ;  /* 0x00000004811c7825 */ /* 0x020fe200078e0274 */
[----:B------:R2:W-:Y:S01]  /*9970*/  @P5 STG.E [R16.64], R25 ;  /* 0x0000001910005986 */ /* 0x0005e2000c101908 */
[----:B------:R-:W-:-:S02]  /*9980*/  ISETP.LT.AND P5, PT, R202, c[0x0][0x178], !P3 ;  /* 0x00005e00ca007a0c */ /* 0x000fc40005fa1270 */
[----:B------:R-:W-:Y:S01]  /*9990*/  ISETP.LT.AND P3, PT, R203, c[0x0][0x178], !P3 ;  /* 0x00005e00cb007a0c */ /* 0x000fe20005f61270 */
[C---:B------:R-:W-:Y:S01]  /*99a0*/  IMAD.WIDE R36, R129.reuse, 0x4, R34 ;  /* 0x0000000481247825 */ /* 0x040fe200078e0222 */
[----:B------:R-:W-:Y:S01]  /*99b0*/  IADD3 R129, R129, c[0x0][0x198], RZ ;  /* 0x0000660081817a10 */ /* 0x000fe20007ffe0ff */
[----:B------:R-:W-:Y:S01]  /*99c0*/  @P6 STG.E [R28.64], R4 ;  /* 0x000000041c006986 */ /* 0x000fe2000c101908 */
[----:B------:R-:W-:Y:S02]  /*99d0*/  ISETP.GE.AND P0, PT, R2, c[0x0][0x17c], PT ;  /* 0x00005f0002007a0c */ /* 0x000fe40003f06270 */
[----:B------:R-:W-:Y:S01]  /*99e0*/  IADD3 R2, R201, 0x9, RZ ;  /* 0x00000009c9027810 */ /* 0x000fe20007ffe0ff */
[C---:B-1----:R-:W-:Y:S01]  /*99f0*/  IMAD.WIDE R8, R129.reuse, 0x4, R116 ;  /* 0x0000000481087825 */ /* 0x042fe200078e0274 */
[----:B------:R-:W-:Y:S01]  /*9a00*/  @P4 STG.E [R36.64], R20 ;  /* 0x0000001424004986 */ /* 0x000fe2000c101908 */
[C---:B------:R-:W-:Y:S02]  /*9a10*/  IADD3 R119, R129.reuse, c[0x0][0x198], RZ ;  /* 0x0000660081777a10 */ /* 0x040fe40007ffe0ff */
[----:B------:R-:W-:Y:S01]  /*9a20*/  IMAD.WIDE R12, R129, 0x4, R34 ;  /* 0x00000004810c7825 */ /* 0x000fe200078e0222 */
[----:B------:R-:W-:Y:S01]  /*9a30*/  ISETP.GE.AND P2, PT, R2, c[0x0][0x17c], PT ;  /* 0x00005f0002007a0c */ /* 0x000fe20003f46270 */
[----:B------:R1:W-:Y:S01]  /*9a40*/  @P5 STG.E [R8.64], R5 ;  /* 0x0000000508005986 */ /* 0x0003e2000c101908 */
[C---:B------:R-:W-:Y:S01]  /*9a50*/  ISETP.LT.AND P6, PT, R202.reuse, c[0x0][0x178], !P0 ;  /* 0x00005e00ca007a0c */ /* 0x040fe200047c1270 */
[----:B--2---:R-:W-:Y:S01]  /*9a60*/  IMAD.WIDE R16, R119, 0x4, R116 ;  /* 0x0000000477107825 */ /* 0x004fe200078e0274 */
[----:B------:R-:W-:Y:S01]  /*9a70*/  ISETP.LT.AND P0, PT, R203, c[0x0][0x178], !P0 ;  /* 0x00005e00cb007a0c */ /* 0x000fe20004701270 */
[----:B------:R2:W-:Y:S01]  /*9a80*/  @P3 STG.E [R12.64], R21 ;  /* 0x000000150c003986 */ /* 0x0005e2000c101908 */
[----:B------:R-:W-:Y:S01]  /*9a90*/  ISETP.LT.AND P3, PT, R202, c[0x0][0x178], !P2 ;  /* 0x00005e00ca007a0c */ /* 0x000fe20005761270 */
[----:B------:R-:W-:Y:S01]  /*9aa0*/  IMAD.WIDE R24, R119, 0x4, R34 ;  /* 0x0000000477187825 */ /* 0x000fe200078e0222 */
[----:B------:R-:W-:-:S02]  /*9ab0*/  ISETP.LT.AND P2, PT, R203, c[0x0][0x178], !P2 ;  /* 0x00005e00cb007a0c */ /* 0x000fc40005741270 */
[----:B------:R-:W-:Y:S02]  /*9ac0*/  IADD3 R2, R201, 0xa, RZ ;  /* 0x0000000ac9027810 */ /* 0x000fe40007ffe0ff */
[----:B------:R-:W-:Y:S02]  /*9ad0*/  IADD3 R119, R119, c[0x0][0x198], RZ ;  /* 0x0000660077777a10 */ /* 0x000fe40007ffe0ff */
[----:B------:R-:W-:Y:S01]  /*9ae0*/  ISETP.GE.AND P1, PT, R2, c[0x0][0x17c], PT ;  /* 0x00005f0002007a0c */ /* 0x000fe20003f26270 */
[----:B------:R3:W-:Y:S01]  /*9af0*/  @P6 STG.E [R16.64], R18 ;  /* 0x0000001210006986 */ /* 0x0007e2000c101908 */
[----:B------:R-:W-:Y:S01]  /*9b00*/  IADD3 R2, R201, 0xb, RZ ;  /* 0x0000000bc9027810 */ /* 0x000fe20007ffe0ff */
[C---:B-1----:R-:W-:Y:S01]  /*9b10*/  IMAD.WIDE R4, R119.reuse, 0x4, R116 ;  /* 0x0000000477047825 */ /* 0x042fe200078e0274 */
[C---:B------:R-:W-:Y:S01]  /*9b20*/  IADD3 R29, R119.reuse, c[0x0][0x198], RZ ;  /* 0x00006600771d7a10 */ /* 0x040fe20007ffe0ff */
[----:B------:R-:W-:Y:S01]  /*9b30*/  @P0 STG.E [R24.64], R38 ;  /* 0x0000002618000986 */ /* 0x000fe2000c101908 */
[----:B------:R-:W-:Y:S01]  /*9b40*/  ISETP.GE.AND P4, PT, R2, c[0x0][0x17c], PT ;  /* 0x00005f0002007a0c */ /* 0x000fe20003f86270 */
[----:B------:R-:W-:Y:S01]  /*9b50*/  IMAD.WIDE R8, R119, 0x4, R34 ;  /* 0x0000000477087825 */ /* 0x000fe200078e0222 */
[C---:B------:R-:W-:Y:S01]  /*9b60*/  ISETP.LT.AND P6, PT, R202.reuse, c[0x0][0x178], !P1 ;  /* 0x00005e00ca007a0c */ /* 0x040fe20004fc1270 */
[----:B------:R1:W-:Y:S01]  /*9b70*/  @P3 STG.E [R4.64], R19 ;  /* 0x0000001304003986 */ /* 0x0003e2000c101908 */
[----:B------:R-:W-:Y:S01]  /*9b80*/  ISETP.LT.AND P1, PT, R203, c[0x0][0x178], !P1 ;  /* 0x00005e00cb007a0c */ /* 0x000fe20004f21270 */
[----:B--2---:R-:W-:Y:S01]  /*9b90*/  IMAD.WIDE R12, R29, 0x4, R116 ;  /* 0x000000041d0c7825 */ /* 0x004fe200078e0274 */
[----:B------:R-:W-:Y:S01]  /*9ba0*/  IADD3 R2, R201, 0xc, RZ ;  /* 0x0000000cc9027810 */ /* 0x000fe20007ffe0ff */
[----:B------:R2:W-:Y:S01]  /*9bb0*/  @P2 STG.E [R8.64], R39 ;  /* 0x0000002708002986 */ /* 0x0005e2000c101908 */
[----:B------:R-:W-:Y:S01]  /*9bc0*/  ISETP.LT.AND P2, PT, R202, c[0x0][0x178], !P4 ;  /* 0x00005e00ca007a0c */ /* 0x000fe20006741270 */
[----:B---3--:R-:W-:Y:S01]  /*9bd0*/  IMAD.WIDE R16, R29, 0x4, R34 ;  /* 0x000000041d107825 */ /* 0x008fe200078e0222 */
[----:B------:R-:W-:Y:S01]  /*9be0*/  ISETP.LT.AND P4, PT, R203, c[0x0][0x178], !P4 ;  /* 0x00005e00cb007a0c */ /* 0x000fe20006781270 */
[----:B------:R-:W-:Y:S01]  /*9bf0*/  LDS.128 R36, [R3] ;  /* 0x0000000003247984 */ /* 0x000fe20000000c00 */
[----:B------:R-:W-:-:S02]  /*9c00*/  IADD3 R29, R29, c[0x0][0x198], RZ ;  /* 0x000066001d1d7a10 */ /* 0x000fc40007ffe0ff */
[----:B------:R-:W-:Y:S01]  /*9c10*/  ISETP.GE.AND P5, PT, R2, c[0x0][0x17c], PT ;  /* 0x00005f0002007a0c */ /* 0x000fe20003fa6270 */
[----:B------:R3:W-:Y:S01]  /*9c20*/  @P6 STG.E [R12.64], R14 ;  /* 0x0000000e0c006986 */ /* 0x0007e2000c101908 */
[----:B------:R-:W-:Y:S01]  /*9c30*/  IADD3 R2, R201, 0xd, RZ ;  /* 0x0000000dc9027810 */ /* 0x000fe20007ffe0ff */
[C---:B-1----:R-:W-:Y:S01]  /*9c40*/  IMAD.WIDE R4, R29.reuse, 0x4, R116 ;  /* 0x000000041d047825 */ /* 0x042fe200078e0274 */
[C---:B------:R-:W-:Y:S01]  /*9c50*/  IADD3 R19, R29.reuse, c[0x0][0x198], RZ ;  /* 0x000066001d137a10 */ /* 0x040fe20007ffe0ff */
[----:B------:R1:W-:Y:S01]  /*9c60*/  @P1 STG.E [R16.64], R30 ;  /* 0x0000001e10001986 */ /* 0x0003e2000c101908 */
[----:B------:R-:W-:Y:S01]  /*9c70*/  ISETP.GE.AND P0, PT, R2, c[0x0][0x17c], PT ;  /* 0x00005f0002007a0c */ /* 0x000fe20003f06270 */
[----:B--2---:R-:W-:Y:S01]  /*9c80*/  IMAD.WIDE R8, R29, 0x4, R34 ;  /* 0x000000041d087825 */ /* 0x004fe200078e0222 */
[----:B------:R-:W-:Y:S01]  /*9c90*/  ISETP.LT.AND P6, PT, R202, c[0x0][0x178], !P5 ;  /* 0x00005e00ca007a0c */ /* 0x000fe20006fc1270 */
[----:B------:R2:W-:Y:S01]  /*9ca0*/  @P2 STG.E [R4.64], R15 ;  /* 0x0000000f04002986 */ /* 0x0005e2000c101908 */
[----:B------:R-:W-:-:S02]  /*9cb0*/  ISETP.LT.AND P5, PT, R203, c[0x0][0x178], !P5 ;  /* 0x00005e00cb007a0c */ /* 0x000fc40006fa1270 */
[----:B------:R-:W-:Y:S01]  /*9cc0*/  IADD3 R2, R201, 0xe, RZ ;  /* 0x0000000ec9027810 */ /* 0x000fe20007ffe0ff */
[----:B------:R4:W-:Y:S01]  /*9cd0*/  @P4 STG.E [R8.64], R31 ;  /* 0x0000001f08004986 */ /* 0x0009e2000c101908 */
[----:B------:R-:W-:Y:S01]  /*9ce0*/  ISETP.LT.AND P4, PT, R202, c[0x0][0x178], !P0 ;  /* 0x00005e00ca007a0c */ /* 0x000fe20004781270 */
[----:B---3--:R-:W-:Y:S01]  /*9cf0*/  IMAD.WIDE R12, R19, 0x4, R116 ;  /* 0x00000004130c7825 */ /* 0x008fe200078e0274 */
[----:B------:R-:W-:Y:S02]  /*9d00*/  ISETP.LT.AND P0, PT, R203, c[0x0][0x178], !P0 ;  /* 0x00005e00cb007a0c */ /* 0x000fe40004701270 */
[----:B------:R-:W-:Y:S01]  /*9d10*/  ISETP.GE.AND P3, PT, R2, c[0x0][0x17c], PT ;  /* 0x00005f0002007a0c */ /* 0x000fe20003f66270 */
[C---:B-1----:R-:W-:Y:S01]  /*9d20*/  IMAD.WIDE R16, R19.reuse, 0x4, R34 ;  /* 0x0000000413107825 */ /* 0x042fe200078e0222 */
[----:B------:R-:W-:Y:S01]  /*9d30*/  IADD3 R19, R19, c[0x0][0x198], RZ ;  /* 0x0000660013137a10 */ /* 0x000fe20007ffe0ff */
[----:B------:R1:W-:Y:S01]  /*9d40*/  @P6 STG.E [R12.64], R10 ;  /* 0x0000000a0c006986 */ /* 0x0003e2000c101908 */
[----:B------:R-:W-:-:S02]  /*9d50*/  IADD3 R2, R201, 0xf, RZ ;  /* 0x0000000fc9027810 */ /* 0x000fc40007ffe0ff */
[C---:B------:R-:W-:Y:S01]  /*9d60*/  IADD3 R21, R19.reuse, c[0x0][0x198], RZ ;  /* 0x0000660013157a10 */ /* 0x040fe20007ffe0ff */
[C---:B--2---:R-:W-:Y:S01]  /*9d70*/  IMAD.WIDE R4, R19.reuse, 0x4, R116 ;  /* 0x0000000413047825 */ /* 0x044fe200078e0274 */
[----:B------:R-:W-:Y:S01]  /*9d80*/  ISETP.GE.AND P1, PT, R2, c[0x0][0x17c], PT ;  /* 0x00005f0002007a0c */ /* 0x000fe20003f26270 */
[----:B------:R-:W-:Y:S01]  /*9d90*/  @P5 STG.E [R16.64], R26 ;  /* 0x0000001a10005986 */ /* 0x000fe2000c101908 */
[C---:B------:R-:W-:Y:S01]  /*9da0*/  ISETP.LT.AND P6, PT, R202.reuse, c[0x0][0x178], !P3 ;  /* 0x00005e00ca007a0c */ /* 0x040fe20005fc1270 */
[----:B----4-:R-:W-:Y:S01]  /*9db0*/  IMAD.WIDE R8, R19, 0x4, R34 ;  /* 0x0000000413087825 */ /* 0x010fe200078e0222 */
[----:B------:R-:W-:Y:S01]  /*9dc0*/  ISETP.LT.AND P3, PT, R203, c[0x0][0x178], !P3 ;  /* 0x00005e00cb007a0c */ /* 0x000fe20005f61270 */
[----:B------:R2:W-:Y:S01]  /*9dd0*/  @P4 STG.E [R4.64], R11 ;  /* 0x0000000b04004986 */ /* 0x0005e2000c101908 */
[----:B------:R-:W-:Y:S01]  /*9de0*/  IADD3 R2, R201, 0x10, RZ ;  /* 0x00000010c9027810 */ /* 0x000fe20007ffe0ff */
[C---:B-1----:R-:W-:Y:S02]  /*9df0*/  IMAD.WIDE R12, R21.reuse, 0x4, R116 ;  /* 0x00000004150c7825 */ /* 0x042fe400078e0274 */
[----:B------:R1:W-:Y:S01]  /*9e00*/  @P0 STG.E [R8.64], R27 ;  /* 0x0000001b08000986 */ /* 0x0003e2000c101908 */
[----:B------:R-:W-:Y:S01]  /*9e10*/  ISETP.LT.AND P0, PT, R202, c[0x0][0x178], !P1 ;  /* 0x00005e00ca007a0c */ /* 0x000fe20004f01270 */
[----:B------:R-:W-:Y:S01]  /*9e20*/  IMAD.WIDE R14, R21, 0x4, R34 ;  /* 0x00000004150e7825 */ /* 0x000fe200078e0222 */
[----:B------:R-:W-:-:S02]  /*9e30*/  ISETP.LT.AND P1, PT, R203, c[0x0][0x178], !P1 ;  /* 0x00005e00cb007a0c */ /* 0x000fc40004f21270 */
[----:B------:R-:W-:Y:S01]  /*9e40*/  IADD3 R21, R21, c[0x0][0x198], RZ ;  /* 0x0000660015157a10 */ /* 0x000fe20007ffe0ff */
[----:B------:R3:W-:Y:S01]  /*9e50*/  @P6 STG.E [R12.64], R6 ;  /* 0x000000060c006986 */ /* 0x0007e2000c101908 */
[----:B------:R-:W-:Y:S02]  /*9e60*/  ISETP.GE.AND P2, PT, R2, c[0x0][0x17c], PT ;  /* 0x00005f0002007a0c */ /* 0x000fe40003f46270 */
[----:B------:R-:W-:Y:S01]  /*9e70*/  IADD3 R2, R201, 0x11, RZ ;  /* 0x00000011c9027810 */ /* 0x000fe20007ffe0ff */
[C---:B--2---:R-:W-:Y:S01]  /*9e80*/  IMAD.WIDE R4, R21.reuse, 0x4, R116 ;  /* 0x0000000415047825 */ /* 0x044fe200078e0274 */
[----:B------:R-:W-:Y:S01]  /*9e90*/  @P3 STG.E [R14.64], R22 ;  /* 0x000000160e003986 */ /* 0x000fe2000c101908 */
[C---:B------:R-:W-:Y:S02]  /*9ea0*/  IADD3 R17, R21.reuse, c[0x0][0x198], RZ ;  /* 0x0000660015117a10 */ /* 0x040fe40007ffe0ff */
[----:B-1----:R-:W-:Y:S01]  /*9eb0*/  IMAD.WIDE R8, R21, 0x4, R34 ;  /* 0x0000000415087825 */ /* 0x002fe200078e0222 */
[----:B------:R-:W-:Y:S01]  /*9ec0*/  ISETP.GE.AND P5, PT, R2, c[0x0][0x17c], PT ;  /* 0x00005f0002007a0c */ /* 0x000fe20003fa6270 */
[----:B------:R1:W-:Y:S01]  /*9ed0*/  @P0 STG.E [R4.64], R7 ;  /* 0x0000000704000986 */ /* 0x0003e2000c101908 */
[C---:B------:R-:W-:Y:S01]  /*9ee0*/  ISETP.LT.AND P6, PT, R202.reuse, c[0x0][0x178], !P2 ;  /* 0x00005e00ca007a0c */ /* 0x040fe200057c1270 */
[----:B------:R-:W-:Y:S01]  /*9ef0*/  IMAD.WIDE R10, R17, 0x4, R116 ;  /* 0x00000004110a7825 */ /* 0x000fe200078e0274 */
[----:B------:R-:W-:Y:S01]  /*9f00*/  ISETP.LT.AND P2, PT, R203, c[0x0][0x178], !P2 ;  /* 0x00005e00cb007a0c */ /* 0x000fe20005741270 */
[----:B------:R2:W-:Y:S01]  /*9f10*/  @P1 STG.E [R8.64], R23 ;  /* 0x0000001708001986 */ /* 0x0005e2000c101908 */
[----:B------:R-:W-:Y:S01]  /*9f20*/  ISETP.LT.AND P1, PT, R202, c[0x0][0x178], !P5 ;  /* 0x00005e00ca007a0c */ /* 0x000fe20006f21270 */
[----:B---3--:R-:W-:Y:S01]  /*9f30*/  IMAD.WIDE R12, R17, 0x4, R34 ;  /* 0x00000004110c7825 */ /* 0x008fe200078e0222 */
        /* <DEDUP_REMOVED lines=19> */
[----:B------:R-:W-:-:S02]  /*a070*/  ISETP.LT.AND P3, PT, R203, c[0x0][0x178], !P3 ;  /* 0x00005e00cb007a0c */ /* 0x000fc40005f61270 */
[----:B------:R-:W-:Y:S02]  /*a080*/  IADD3 R15, R15, c[0x0][0x198], RZ ;  /* 0x000066000f0f7a10 */ /* 0x000fe40007ffe0ff */
        /* <DEDUP_REMOVED lines=24> */
[----:B------:R2:W-:Y:S01]  /*a210*/  @P0 STG.E [R10.64], R60 ;  /* 0x0000003c0a000986 */ /* 0x0005e2000c101908 */
[C---:B------:R-:W-:Y:S01]  /*a220*/  ISETP.LT.AND P6, PT, R202.reuse, c[0x0][0x178], !P1 ;  /* 0x00005e00ca007a0c */ /* 0x040fe20004fc1270 */
[----:B----4-:R-:W-:Y:S01]  /*a230*/  IMAD.WIDE R6, R13, 0x4, R34 ;  /* 0x000000040d067825 */ /* 0x010fe200078e0222 */
[----:B------:R-:W-:Y:S01]  /*a240*/  ISETP.LT.AND P1, PT, R203, c[0x0][0x178], !P1 ;  /* 0x00005e00cb007a0c */ /* 0x000fe20004f21270 */
[----:B------:R3:W-:Y:S01]  /*a250*/  @P3 STG.E [R4.64], R45 ;  /* 0x0000002d04003986 */ /* 0x0007e2000c101908 */
[----:B------:R-:W-:Y:S01]  /*a260*/  IADD3 R2, R201, 0x18, RZ ;  /* 0x00000018c9027810 */ /* 0x000fe20007ffe0ff */
[----:B-1----:R-:W-:Y:S02]  /*a270*/  IMAD.WIDE R8, R15, 0x4, R116 ;  /* 0x000000040f087825 */ /* 0x002fe400078e0274 */
[----:B------:R1:W-:Y:S01]  /*a280*/  @P2 STG.E [R6.64], R61 ;  /* 0x0000003d06002986 */ /* 0x0003e2000c101908 */
[----:B------:R-:W-:-:S02]  /*a290*/  ISETP.LT.AND P2, PT, R202, c[0x0][0x178], !P4 ;  /* 0x00005e00ca007a0c */ /* 0x000fc40006741270 */
[----:B------:R-:W-:Y:S01]  /*a2a0*/  ISETP.LT.AND P4, PT, R203, c[0x0][0x178], !P4 ;  /* 0x00005e00cb007a0c */ /* 0x000fe20006781270 */
[C---:B--2---:R-:W-:Y:S01]  /*a2b0*/  IMAD.WIDE R10, R15.reuse, 0x4, R34 ;  /* 0x000000040f0a7825 */ /* 0x044fe200078e0222 */
[----:B------:R-:W-:Y:S01]  /*a2c0*/  IADD3 R15, R15, c[0x0][0x198], RZ ;  /* 0x000066000f0f7a10 */ /* 0x000fe20007ffe0ff */
[----:B------:R2:W-:Y:S01]  /*a2d0*/  @P6 STG.E [R8.64], R40 ;  /* 0x0000002808006986 */ /* 0x0005e2000c101908 */
[----:B------:R-:W-:Y:S02]  /*a2e0*/  ISETP.GE.AND P5, PT, R2, c[0x0][0x17c], PT ;  /* 0x00005f0002007a0c */ /* 0x000fe40003fa6270 */
[----:B------:R-:W-:Y:S01]  /*a2f0*/  IADD3 R2, R201, 0x19, RZ ;  /* 0x00000019c9027810 */ /* 0x000fe20007ffe0ff */
[C---:B---3--:R-:W-:Y:S01]  /*a300*/  IMAD.WIDE R4, R15.reuse, 0x4, R116 ;  /* 0x000000040f047825 */ /* 0x048fe200078e0274 */
[----:B------:R3:W-:Y:S01]  /*a310*/  @P1 STG.E [R10.64], R56 ;  /* 0x000000380a001986 */ /* 0x0007e2000c101908 */
[C---:B------:R-:W-:Y:S02]  /*a320*/  IADD3 R13, R15.reuse, c[0x0][0x198], RZ ;  /* 0x000066000f0d7a10 */ /* 0x040fe40007ffe0ff */
[----:B-1----:R-:W-:Y:S01]  /*a330*/  IMAD.WIDE R6, R15, 0x4, R34 ;  /* 0x000000040f067825 */ /* 0x002fe200078e0222 */
[----:B------:R-:W-:Y:S01]  /*a340*/  ISETP.GE.AND P0, PT, R2, c[0x0][0x17c], PT ;  /* 0x00005f0002007a0c */ /* 0x000fe20003f06270 */
[----:B------:R1:W-:Y:S01]  /*a350*/  @P2 STG.E [R4.64], R41 ;  /* 0x0000002904002986 */ /* 0x0003e2000c101908 */
[C---:B------:R-:W-:Y:S01]  /*a360*/  ISETP.LT.AND P6, PT, R202.reuse, c[0x0][0x178], !P5 ;  /* 0x00005e00ca007a0c */ /* 0x040fe20006fc1270 */
[----:B--2---:R-:W-:Y:S01]  /*a370*/  IMAD.WIDE R8, R13, 0x4, R116 ;  /* 0x000000040d087825 */ /* 0x004fe200078e0274 */
[----:B------:R-:W-:Y:S01]  /*a380*/  ISETP.LT.AND P5, PT, R203, c[0x0][0x178], !P5 ;  /* 0x00005e00cb007a0c */ /* 0x000fe20006fa1270 */
[----:B------:R2:W-:Y:S01]  /*a390*/  @P4 STG.E [R6.64], R57 ;  /* 0x0000003906004986 */ /* 0x0005e2000c101908 */
[----:B------:R-:W-:-:S02]  /*a3a0*/  ISETP.LT.AND P4, PT, R202, c[0x0][0x178], !P0 ;  /* 0x00005e00ca007a0c */ /* 0x000fc40004781270 */
[----:B------:R-:W-:Y:S01]  /*a3b0*/  ISETP.LT.AND P0, PT, R203, c[0x0][0x178], !P0 ;  /* 0x00005e00cb007a0c */ /* 0x000fe20004701270 */
[----:B---3--:R-:W-:Y:S01]  /*a3c0*/  IMAD.WIDE R10, R13, 0x4, R34 ;  /* 0x000000040d0a7825 */ /* 0x008fe200078e0222 */
[----:B------:R-:W-:Y:S02]  /*a3d0*/  IADD3 R2, R201, 0x1a, RZ ;  /* 0x0000001ac9027810 */ /* 0x000fe40007ffe0ff */
        /* <DEDUP_REMOVED lines=76> */
[----:B------:R-:W-:Y:S01]  /*a8a0*/  ISETP.LT.AND P4, PT, R202, c[0x0][0x178], !P1 ;  /* 0x00005e00ca007a0c */ /* 0x000fe20004f81270 */
[C---:B--2---:R-:W-:Y:S01]  /*a8b0*/  IMAD.WIDE R4, R13.reuse, 0x4, R116 ;  /* 0x000000040d047825 */ /* 0x044fe200078e0274 */
[----:B------:R-:W-:Y:S01]  /*a8c0*/  ISETP.GE.AND P0, PT, R2, c[0x0][0x17c], PT ;  /* 0x00005f0002007a0c */ /* 0x000fe20003f06270 */
[----:B------:R2:W-:Y:S01]  /*a8d0*/  @P6 STG.E [R10.64], R120 ;  /* 0x000000780a006986 */ /* 0x0005e2000c101908 */
[C---:B------:R-:W-:Y:S01]  /*a8e0*/  IADD3 R15, R13.reuse, c[0x0][0x198], RZ ;  /* 0x000066000d0f7a10 */ /* 0x040fe20007ffe0ff */
        /* <DEDUP_REMOVED lines=15> */
[----:B------:R-:W-:Y:S02]  /*a9e0*/  ISETP.LT.AND P6, PT, R202, c[0x0][0x178], !P5 ;  /* 0x00005e00ca007a0c */ /* 0x000fe40006fc1270 */
[C---:B-1----:R-:W-:Y:S01]  /*a9f0*/  IMAD.WIDE R6, R15.reuse, 0x4, R34 ;  /* 0x000000040f067825 */ /* 0x042fe200078e0222 */
[----:B------:R-:W-:Y:S01]  /*aa00*/  ISETP.GE.AND P1, PT, R2, c[0x0][0x17c], PT ;  /* 0x00005f0002007a0c */ /* 0x000fe20003f26270 */
[----:B------:R1:W-:Y:S01]  /*aa10*/  @P2 STG.E [R4.64], R81 ;  /* 0x0000005104002986 */ /* 0x0003e2000c101908 */
[----:B------:R-:W-:-:S02]  /*aa20*/  IADD3 R13, R15, c[0x0][0x198], RZ ;  /* 0x000066000f0d7a10 */ /* 0x000fc40007ffe0ff */
[----:B------:R-:W-:Y:S01]  /*aa30*/  ISETP.LT.AND P5, PT, R203, c[0x0][0x178], !P5 ;  /* 0x00005e00cb007a0c */ /* 0x000fe20006fa1270 */
[----:B------:R4:W-:Y:S01]  /*aa40*/  @P0 STG.E [R6.64], R113 ;  /* 0x0000007106000986 */ /* 0x0009e2000c101908 */
[----:B------:R-:W-:Y:S01]  /*aa50*/  ISETP.LT.AND P0, PT, R202, c[0x0][0x178], !P1 ;  /* 0x00005e00ca007a0c */ /* 0x000fe20004f01270 */
[----:B--2---:R-:W-:Y:S01]  /*aa60*/  IMAD.WIDE R8, R13, 0x4, R116 ;  /* 0x000000040d087825 */ /* 0x004fe200078e0274 */
[----:B------:R-:W-:Y:S02]  /*aa70*/  ISETP.LT.AND P1, PT, R203, c[0x0][0x178], !P1 ;  /* 0x00005e00cb007a0c */ /* 0x000fe40004f21270 */
[----:B------:R-:W-:Y:S01]  /*aa80*/  IADD3 R2, R201, 0x26, RZ ;  /* 0x00000026c9027810 */ /* 0x000fe20007ffe0ff */
[C---:B---3--:R-:W-:Y:S01]  /*aa90*/  IMAD.WIDE R10, R13.reuse, 0x4, R34 ;  /* 0x000000040d0a7825 */ /* 0x048fe200078e0222 */
[----:B------:R-:W-:Y:S01]  /*aaa0*/  IADD3 R13, R13, c[0x0][0x198], RZ ;  /* 0x000066000d0d7a10 */ /* 0x000fe20007ffe0ff */
[----:B------:R2:W-:Y:S01]  /*aab0*/  @P6 STG.E [R8.64], R76 ;  /* 0x0000004c08006986 */ /* 0x0005e2000c101908 */
[----:B------:R-:W-:-:S02]  /*aac0*/  ISETP.GE.AND P3, PT, R2, c[0x0][0x17c], PT ;  /* 0x00005f0002007a0c */ /* 0x000fc40003f66270 */
[----:B------:R-:W-:Y:S01]  /*aad0*/  IADD3 R2, R201, 0x27, RZ ;  /* 0x00000027c9027810 */ /* 0x000fe20007ffe0ff */
[C---:B-1----:R-:W-:Y:S01]  /*aae0*/  IMAD.WIDE R4, R13.reuse, 0x4, R116 ;  /* 0x000000040d047825 */ /* 0x042fe200078e0274 */
[----:B------:R1:W-:Y:S01]  /*aaf0*/  @P5 STG.E [R10.64], R108 ;  /* 0x0000006c0a005986 */ /* 0x0003e2000c101908 */
[----:B------:R-:W-:Y:S02]  /*ab00*/  ISETP.LT.AND P5, PT, R202, c[0x0][0x178], !P3 ;  /* 0x00005e00ca007a0c */ /* 0x000fe40005fa1270 */
[C---:B----4-:R-:W-:Y:S01]  /*ab10*/  IMAD.WIDE R6, R13.reuse, 0x4, R34 ;  /* 0x000000040d067825 */ /* 0x050fe200078e0222 */
[----:B------:R-:W-:Y:S01]  /*ab20*/  ISETP.GE.AND P4, PT, R2, c[0x0][0x17c], PT ;  /* 0x00005f0002007a0c */ /* 0x000fe20003f86270 */
[----:B------:R3:W-:Y:S01]  /*ab30*/  @P0 STG.E [R4.64], R77 ;  /* 0x0000004d04000986 */ /* 0x0007e2000c101908 */
[----:B------:R-:W-:Y:S02]  /*ab40*/  IADD3 R15, R13, c[0x0][0x198], RZ ;  /* 0x000066000d0f7a10 */ /* 0x000fe40007ffe0ff */
[----:B------:R-:W-:Y:S01]  /*ab50*/  ISETP.LT.AND P6, PT, R203, c[0x0][0x178], !P3 ;  /* 0x00005e00cb007a0c */ /* 0x000fe20005fc1270 */
[----:B------:R4:W-:Y:S01]  /*ab60*/  @P1 STG.E [R6.64], R109 ;  /* 0x0000006d06001986 */ /* 0x0009e2000c101908 */
[----:B------:R-:W-:Y:S01]  /*ab70*/  ISETP.LT.AND P1, PT, R202, c[0x0][0x178], !P4 ;  /* 0x00005e00ca007a0c */ /* 0x000fe20006721270 */
[----:B--2---:R-:W-:Y:S01]  /*ab80*/  IMAD.WIDE R8, R15, 0x4, R116 ;  /* 0x000000040f087825 */ /* 0x004fe200078e0274 */
[----:B------:R-:W-:-:S02]  /*ab90*/  ISETP.LT.AND P4, PT, R203, c[0x0][0x178], !P4 ;  /* 0x00005e00cb007a0c */ /* 0x000fc40006781270 */
[----:B------:R-:W-:Y:S01]  /*aba0*/  IADD3 R2, R201, 0x28, RZ ;  /* 0x00000028c9027810 */ /* 0x000fe20007ffe0ff */
[C---:B-1----:R-:W-:Y:S01]  /*abb0*/  IMAD.WIDE R10, R15.reuse, 0x4, R34 ;  /* 0x000000040f0a7825 */ /* 0x042fe200078e0222 */
[----:B------:R-:W-:Y:S01]  /*abc0*/  IADD3 R15, R15, c[0x0][0x198], RZ ;  /* 0x000066000f0f7a10 */ /* 0x000fe20007ffe0ff */
[----:B------:R1:W-:Y:S01]  /*abd0*/  @P5 STG.E [R8.64], R72 ;  /* 0x0000004808005986 */ /* 0x0003e2000c101908 */
[----:B------:R-:W-:Y:S02]  /*abe0*/  ISETP.GE.AND P2, PT, R2, c[0x0][0x17c], PT ;  /* 0x00005f0002007a0c */ /* 0x000fe40003f46270 */
[----:B------:R-:W-:Y:S01]  /*abf0*/  IADD3 R2, R201, 0x29, RZ ;  /* 0x00000029c9027810 */ /* 0x000fe20007ffe0ff */
[C---:B---3--:R-:W-:Y:S01]  /*ac00*/  IMAD.WIDE R4, R15.reuse, 0x4, R116 ;  /* 0x000000040f047825 */ /* 0x048fe200078e0274 */
[----:B------:R-:W-:Y:S01]  /*ac10*/  ISETP.LT.AND P5, PT, R202, c[0x0][0x178], !P2 ;  /* 0x00005e00ca007a0c */ /* 0x000fe200057a1270 */
[----:B------:R2:W-:Y:S01]  /*ac20*/  @P6 STG.E [R10.64], R88 ;  /* 0x000000580a006986 */ /* 0x0005e2000c101908 */
[----:B------:R-:W-:Y:S01]  /*ac30*/  ISETP.GE.AND P3, PT, R2, c[0x0][0x17c], PT ;  /* 0x00005f0002007a0c */ /* 0x000fe20003f66270 */
[C---:B----4-:R-:W-:Y:S01]  /*ac40*/  IMAD.WIDE R6, R15.reuse, 0x4, R34 ;  /* 0x000000040f067825 */ /* 0x050fe200078e0222 */
[----:B------:R-:W-:Y:S01]  /*ac50*/  IADD3 R13, R15, c[0x0][0x198], RZ ;  /* 0x000066000f0d7a10 */ /* 0x000fe20007ffe0ff */
[----:B------:R3:W-:Y:S01]  /*ac60*/  @P1 STG.E [R4.64], R73 ;  /* 0x0000004904001986 */ /* 0x0007e2000c101908 */
[----:B------:R-:W-:-:S02]  /*ac70*/  ISETP.LT.AND P6, PT, R203, c[0x0][0x178], !P2 ;  /* 0x00005e00cb007a0c */ /* 0x000fc400057c1270 */
[----:B------:R-:W-:Y:S01]  /*ac80*/  IADD3 R2, R201, 0x2a, RZ ;  /* 0x0000002ac9027810 */ /* 0x000fe20007ffe0ff */
[----:B------:R4:W-:Y:S01]  /*ac90*/  @P4 STG.E [R6.64], R89 ;  /* 0x0000005906004986 */ /* 0x0009e2000c101908 */
[----:B------:R-:W-:Y:S01]  /*aca0*/  ISETP.LT.AND P4, PT, R202, c[0x0][0x178], !P3 ;  /* 0x00005e00ca007a0c */ /* 0x000fe20005f81270 */
[----:B-1----:R-:W-:Y:S01]  /*acb0*/  IMAD.WIDE R8, R13, 0x4, R116 ;  /* 0x000000040d087825 */ /* 0x002fe200078e0274 */
[----:B------:R-:W-:Y:S02]  /*acc0*/  ISETP.LT.AND P3, PT, R203, c[0x0][0x178], !P3 ;  /* 0x00005e00cb007a0c */ /* 0x000fe40005f61270 */
[----:B------:R-:W-:Y:S01]  /*acd0*/  ISETP.GE.AND P0, PT, R2, c[0x0][0x17c], PT ;  /* 0x00005f0002007a0c */ /* 0x000fe20003f06270 */
[C---:B--2---:R-:W-:Y:S01]  /*ace0*/  IMAD.WIDE R10, R13.reuse, 0x4, R34 ;  /* 0x000000040d0a7825 */ /* 0x044fe200078e0222 */
[----:B------:R-:W-:Y:S01]  /*acf0*/  IADD3 R13, R13, c[0x0][0x198], RZ ;  /* 0x000066000d0d7a10 */ /* 0x000fe20007ffe0ff */
[----:B------:R1:W-:Y:S01]  /*ad00*/  @P5 STG.E [R8.64], R86 ;  /* 0x0000005608005986 */ /* 0x0003e2000c101908 */
[----:B------:R-:W-:-:S02]  /*ad10*/  IADD3 R2, R201, 0x2b, RZ ;  /* 0x0000002bc9027810 */ /* 0x000fc40007ffe0ff */
[----:B------:R-:W-:Y:S01]  /*ad20*/  ISETP.LT.AND P5, PT, R202, c[0x0][0x178], !P0 ;  /* 0x00005e00ca007a0c */ /* 0x000fe200047a1270 */
[C---:B---3--:R-:W-:Y:S01]  /*ad30*/  IMAD.WIDE R4, R13.reuse, 0x4, R116 ;  /* 0x000000040d047825 */ /* 0x048fe200078e0274 */
[----:B------:R-:W-:Y:S01]  /*ad40*/  ISETP.GE.AND P2, PT, R2, c[0x0][0x17c], PT ;  /* 0x00005f0002007a0c */ /* 0x000fe20003f46270 */
[----:B------:R2:W-:Y:S01]  /*ad50*/  @P6 STG.E [R10.64], R122 ;  /* 0x0000007a0a006986 */ /* 0x0005e2000c101908 */
[C---:B------:R-:W-:Y:S01]  /*ad60*/  IADD3 R15, R13.reuse, c[0x0][0x198], RZ ;  /* 0x000066000d0f7a10 */ /* 0x040fe20007ffe0ff */
[----:B----4-:R-:W-:Y:S01]  /*ad70*/  IMAD.WIDE R6, R13, 0x4, R34 ;  /* 0x000000040d067825 */ /* 0x010fe200078e0222 */
[----:B------:R-:W-:Y:S01]  /*ad80*/  ISETP.LT.AND P6, PT, R203, c[0x0][0x178], !P0 ;  /* 0x00005e00cb007a0c */ /* 0x000fe200047c1270 */
[----:B------:R-:W-:Y:S01]  /*ad90*/  @P4 STG.E [R4.64], R87 ;  /* 0x0000005704004986 */ /* 0x000fe2000c101908 */
[----:B------:R-:W-:Y:S01]  /*ada0*/  IADD3 R2, R201, 0x2c, RZ ;  /* 0x0000002cc9027810 */ /* 0x000fe20007ffe0ff */
[----:B-1----:R-:W-:Y:S02]  /*adb0*/  IMAD.WIDE R8, R15, 0x4, R116 ;  /* 0x000000040f087825 */ /* 0x002fe400078e0274 */
[----:B------:R-:W-:Y:S01]  /*adc0*/  @P3 STG.E [R6.64], R123 ;  /* 0x0000007b06003986 */ /* 0x000fe2000c101908 */
[----:B------:R-:W-:-:S02]  /*add0*/  ISETP.LT.AND P3, PT, R202, c[0x0][0x178], !P2 ;  /* 0x00005e00ca007a0c */ /* 0x000fc40005761270 */
[----:B------:R-:W-:Y:S01]  /*ade0*/  ISETP.LT.AND P2, PT, R203, c[0x0][0x178], !P2 ;  /* 0x00005e00cb007a0c */ /* 0x000fe20005741270 */
[C---:B--2---:R-:W-:Y:S01]  /*adf0*/  IMAD.WIDE R10, R15.reuse, 0x4, R34 ;  /* 0x000000040f0a7825 */ /* 0x044fe200078e0222 */
[----:B------:R-:W-:Y:S01]  /*ae00*/  IADD3 R15, R15, c[0x0][0x198], RZ ;  /* 0x000066000f0f7a10 */ /* 0x000fe20007ffe0ff */
[----:B------:R1:W-:Y:S01]  /*ae10*/  @P5 STG.E [R8.64], R82 ;  /* 0x0000005208005986 */ /* 0x0003e2000c101908 */
[----:B------:R-:W-:Y:S02]  /*ae20*/  ISETP.GE.AND P1, PT, R2, c[0x0][0x17c], PT ;  /* 0x00005f0002007a0c */ /* 0x000fe40003f26270 */
[----:B------:R-:W-:Y:S01]  /*ae30*/  IADD3 R2, R201, 0x2d, RZ ;  /* 0x0000002dc9027810 */ /* 0x000fe20007ffe0ff */
[----:B------:R-:W-:Y:S01]  /*ae40*/  IMAD.WIDE R12, R15, 0x4, R116 ;  /* 0x000000040f0c7825 */ /* 0x000fe200078e0274 */
[----:B------:R-:W-:Y:S01]  /*ae50*/  ISETP.LT.AND P5, PT, R202, c[0x0][0x178], !P1 ;  /* 0x00005e00ca007a0c */ /* 0x000fe20004fa1270 */
[----:B------:R2:W-:Y:S01]  /*ae60*/  @P6 STG.E [R10.64], R114 ;  /* 0x000000720a006986 */ /* 0x0005e2000c101908 */
[----:B------:R-:W-:-:S02]  /*ae70*/  ISETP.GE.AND P0, PT, R2, c[0x0][0x17c], PT ;  /* 0x00005f0002007a0c */ /* 0x000fc40003f06270 */
[----:B------:R-:W-:Y:S01]  /*ae80*/  IADD3 R17, R15, c[0x0][0x198], RZ ;  /* 0x000066000f117a10 */ /* 0x000fe20007ffe0ff */
[----:B------:R3:W-:Y:S01]  /*ae90*/  @P3 STG.E [R12.64], R83 ;  /* 0x000000530c003986 */ /* 0x0007e2000c101908 */
[----:B------:R-:W-:Y:S01]  /*aea0*/  ISETP.LT.AND P6, PT, R203, c[0x0][0x178], !P1 ;  /* 0x00005e00cb007a0c */ /* 0x000fe20004fc1270 */
[--C-:B-1----:R-:W-:Y:S01]  /*aeb0*/  IMAD.WIDE R8, R15, 0x4, R34.reuse ;  /* 0x000000040f087825 */ /* 0x102fe200078e0222 */
[----:B------:R-:W-:Y:S01]  /*aec0*/  IADD3 R2, R201, 0x2e, RZ ;  /* 0x0000002ec9027810 */ /* 0x000fe20007ffe0ff */
[----:B------:R-:W1:Y:S02]  /*aed0*/  LDS.128 R4, [R0] ;  /* 0x0000000000047984 */ /* 0x000e640000000c00 */
[C---:B------:R-:W-:Y:S01]  /*aee0*/  IMAD.WIDE R14, R17.reuse, 0x4, R34 ;  /* 0x00000004110e7825 */ /* 0x040fe200078e0222 */
[----:B------:R-:W-:Y:S01]  /*aef0*/  ISETP.GE.AND P4, PT, R2, c[0x0][0x17c], PT ;  /* 0x00005f0002007a0c */ /* 0x000fe20003f86270 */
[----:B------:R4:W-:Y:S01]  /*af00*/  @P2 STG.E [R8.64], R115 ;  /* 0x0000007308002986 */ /* 0x0009e2000c101908 */
[----:B------:R-:W-:Y:S01]  /*af10*/  ISETP.LT.AND P2, PT, R202, c[0x0][0x178], !P0 ;  /* 0x00005e00ca007a0c */ /* 0x000fe20004741270 */
[----:B--2---:R-:W-:Y:S01]  /*af20*/  IMAD.WIDE R10, R17, 0x4, R116 ;  /* 0x00000004110a7825 */ /* 0x004fe200078e0274 */
[----:B------:R-:W-:-:S02]  /*af30*/  ISETP.LT.AND P0, PT, R203, c[0x0][0x178], !P0 ;  /* 0x00005e00cb007a0c */ /* 0x000fc40004701270 */
[----:B------:R-:W-:Y:S02]  /*af40*/  IADD3 R17, R17, c[0x0][0x198], RZ ;  /* 0x0000660011117a10 */ /* 0x000fe40007ffe0ff */
[----:B------:R-:W-:Y:S01]  /*af50*/  IADD3 R2, R201, 0x2f, RZ ;  /* 0x0000002fc9027810 */ /* 0x000fe20007ffe0ff */
[----:B------:R-:W-:Y:S01]  /*af60*/  @P5 STG.E [R10.64], R78 ;  /* 0x0000004e0a005986 */ /* 0x000fe2000c101908 */
[----:B------:R-:W-:Y:S01]  /*af70*/  ISETP.LT.AND P5, PT, R202, c[0x0][0x178], !P4 ;  /* 0x00005e00ca007a0c */ /* 0x000fe200067a1270 */
[----:B---3--:R-:W-:Y:S01]  /*af80*/  IMAD.WIDE R12, R17, 0x4, R34 ;  /* 0x00000004110c7825 */ /* 0x008fe200078e0222 */
[----:B------:R-:W-:Y:S01]  /*af90*/  ISETP.LT.AND P4, PT, R203, c[0x0][0x178], !P4 ;  /* 0x00005e00cb007a0c */ /* 0x000fe20006781270 */
[----:B------:R2:W-:Y:S01]  /*afa0*/  @P6 STG.E [R14.64], R110 ;  /* 0x0000006e0e006986 */ /* 0x0005e2000c101908 */
[----:B------:R-:W-:Y:S01]  /*afb0*/  ISETP.GE.AND P1, PT, R2, c[0x0][0x17c], PT ;  /* 0x00005f0002007a0c */ /* 0x000fe20003f26270 */
[C---:B----4-:R-:W-:Y:S01]  /*afc0*/  IMAD.WIDE R8, R17.reuse, 0x4, R116 ;  /* 0x0000000411087825 */ /* 0x050fe200078e0274 */
[----:B------:R-:W-:-:S02]  /*afd0*/  IADD3 R19, R17, c[0x0][0x198], RZ ;  /* 0x0000660011137a10 */ /* 0x000fc40007ffe0ff */
[----:B------:R-:W-:Y:S02]  /*afe0*/  IADD3 R2, R201, 0x30, RZ ;  /* 0x00000030c9027810 */ /* 0x000fe40007ffe0ff */
[----:B------:R-:W-:Y:S01]  /*aff0*/  @P2 STG.E [R8.64], R79 ;  /* 0x0000004f08002986 */ /* 0x000fe2000c101908 */
[C---:B------:R-:W-:Y:S01]  /*b000*/  IMAD.WIDE R16, R19.reuse, 0x4, R34 ;  /* 0x0000000413107825 */ /* 0x040fe200078e0222 */
[C---:B------:R-:W-:Y:S02]  /*b010*/  IADD3 R21, R19.reuse, c[0x0][0x198], RZ ;  /* 0x0000660013157a10 */ /* 0x040fe40007ffe0ff */
[----:B------:R3:W-:Y:S01]  /*b020*/  @P0 STG.E [R12.64], R111 ;  /* 0x0000006f0c000986 */ /* 0x0007e2000c101908 */
[----:B------:R-:W-:Y:S01]  /*b030*/  ISETP.LT.AND P0, PT, R202, c[0x0][0x178], !P1 ;  /* 0x00005e00ca007a0c */ /* 0x000fe20004f01270 */
[--C-:B--2---:R-:W-:Y:S01]  /*b040*/  IMAD.WIDE R14, R19, 0x4, R116.reuse ;  /* 0x00000004130e7825 */ /* 0x104fe200078e0274 */
[----:B------:R-:W-:Y:S01]  /*b050*/  ISETP.LT.AND P1, PT, R203, c[0x0][0x178], !P1 ;  /* 0x00005e00cb007a0c */ /* 0x000fe20004f21270 */
[----:B------:R-:W2:Y:S01]  /*b060*/  LDS.128 R8, [R33] ;  /* 0x0000000021087984 */ /* 0x000ea20000000c00 */
[----:B------:R-:W-:Y:S01]  /*b070*/  ISETP.GE.AND P3, PT, R2, c[0x0][0x17c], PT ;  /* 0x00005f0002007a0c */ /* 0x000fe20003f66270 */
[----:B------:R-:W-:Y:S01]  /*b080*/  IMAD.WIDE R18, R21, 0x4, R116 ;  /* 0x0000000415127825 */ /* 0x000fe200078e0274 */
[----:B------:R-:W-:Y:S01]  /*b090*/  IADD3 R2, R201, 0x31, RZ ;  /* 0x00000031c9027810 */ /* 0x000fe20007ffe0ff */
[----:B------:R-:W-:Y:S01]  /*b0a0*/  @P5 STG.E [R14.64], R74 ;  /* 0x0000004a0e005986 */ /* 0x000fe2000c101908 */
[----:B------:R-:W-:-:S02]  /*b0b0*/  ISETP.LT.AND P5, PT, R203, c[0x0][0x178], !P3 ;  /* 0x00005e00cb007a0c */ /* 0x000fc40005fa1270 */
[----:B------:R-:W-:Y:S01]  /*b0c0*/  ISETP.GE.AND P6, PT, R2, c[0x0][0x17c], PT ;  /* 0x00005f0002007a0c */ /* 0x000fe20003fc6270 */
[----:B------:R4:W-:Y:S01]  /*b0d0*/  @P4 STG.E [R16.64], R90 ;  /* 0x0000005a10004986 */ /* 0x0009e2000c101908 */
[----:B---3--:R-:W-:Y:S02]  /*b0e0*/  IADD3 R13, R21, c[0x0][0x198], RZ ;  /* 0x00006600150d7a10 */ /* 0x008fe40007ffe0ff */
[----:B------:R-:W-:Y:S01]  /*b0f0*/  ISETP.LT.AND P4, PT, R202, c[0x0][0x178], !P3 ;  /* 0x00005e00ca007a0c */ /* 0x000fe20005f81270 */
[----:B------:R3:W-:Y:S01]  /*b100*/  @P0 STG.E [R18.64], R75 ;  /* 0x0000004b12000986 */ /* 0x0007e2000c101908 */
[C---:B------:R-:W-:Y:S01]  /*b110*/  IADD3 R25, R13.reuse, c[0x0][0x198], RZ ;  /* 0x000066000d197a10 */ /* 0x040fe20007ffe0ff */
[----:B------:R-:W-:Y:S01]  /*b120*/  IMAD.WIDE R22, R13, 0x4, R34 ;  /* 0x000000040d167825 */ /* 0x000fe200078e0222 */
[----:B------:R-:W-:Y:S02]  /*b130*/  IADD3 R0, R201, 0x32, RZ ;  /* 0x00000032c9007810 */ /* 0x000fe40007ffe0ff */
[----:B------:R-:W-:-:S02]  /*b140*/  IADD3 R27, R25, c[0x0][0x198], RZ ;  /* 0x00006600191b7a10 */ /* 0x000fc40007ffe0ff */
[----:B------:R-:W-:Y:S01]  /*b150*/  ISETP.GE.AND P2, PT, R0, c[0x0][0x17c], PT ;  /* 0x00005f0000007a0c */ /* 0x000fe20003f46270 */
[----:B----4-:R-:W-:Y:S01]  /*b160*/  IMAD.WIDE R16, R21, 0x4, R34 ;  /* 0x0000000415107825 */ /* 0x010fe200078e0222 */
[----:B------:R-:W-:Y:S02]  /*b170*/  IADD3 R0, R201, 0x33, RZ ;  /* 0x00000033c9007810 */ /* 0x000fe40007ffe0ff */
[----:B------:R-:W-:Y:S01]  /*b180*/  IADD3 R29, R27, c[0x0][0x198], RZ ;  /* 0x000066001b1d7a10 */ /* 0x000fe20007ffe0ff */
[--C-:B------:R-:W-:Y:S01]  /*b190*/  IMAD.WIDE R20, R13, 0x4, R116.reuse ;  /* 0x000000040d147825 */ /* 0x100fe200078e0274 */
[----:B------:R4:W-:Y:S01]  /*b1a0*/  @P1 STG.E [R16.64], R91 ;  /* 0x0000005b10001986 */ /* 0x0009e2000c101908 */
[----:B------:R-:W-:Y:S02]  /*b1b0*/  ISETP.LT.AND P1, PT, R202, c[0x0][0x178], !P6 ;  /* 0x00005e00ca007a0c */ /* 0x000fe40007721270 */
[----:B------:R-:W-:Y:S01]  /*b1c0*/  ISETP.LT.AND P6, PT, R203, c[0x0][0x178], !P6 ;  /* 0x00005e00cb007a0c */ /* 0x000fe200077c1270 */
[----:B------:R-:W5:Y:S01]  /*b1d0*/  LDS.128 R12, [R32] ;  /* 0x00000000200c7984 */ /* 0x000f620000000c00 */
[----:B---3--:R-:W-:Y:S01]  /*b1e0*/  IMAD.WIDE R18, R25, 0x4, R116 ;  /* 0x0000000419127825 */ /* 0x008fe200078e0274 */
[----:B------:R-:W-:-:S02]  /*b1f0*/  ISETP.GE.AND P3, PT, R0, c[0x0][0x17c], PT ;  /* 0x00005f0000007a0c */ /* 0x000fc40003f66270 */
[----:B------:R3:W-:Y:S01]  /*b200*/  @P4 STG.E [R20.64], R96 ;  /* 0x0000006014004986 */ /* 0x0007e2000c101908 */
[----:B------:R-:W-:Y:S01]  /*b210*/  IADD3 R0, R201, 0x34, RZ ;  /* 0x00000034c9007810 */ /* 0x000fe20007ffe0ff */
[--C-:B----4-:R-:W-:Y:S02]  /*b220*/  IMAD.WIDE R16, R25, 0x4, R34.reuse ;  /* 0x0000000419107825 */ /* 0x110fe400078e0222 */
[----:B-1----:R1:W-:Y:S01]  /*b230*/  @P5 STG.E [R22.64], R4 ;  /* 0x0000000416005986 */ /* 0x0023e2000c101908 */
[----:B------:R-:W-:Y:S02]  /*b240*/  ISETP.LT.AND P5, PT, R202, c[0x0][0x178], !P2 ;  /* 0x00005e00ca007a0c */ /* 0x000fe400057a1270 */
[----:B------:R-:W-:Y:S01]  /*b250*/  ISETP.LT.AND P2, PT, R203, c[0x0][0x178], !P2 ;  /* 0x00005e00cb007a0c */ /* 0x000fe20005741270 */
[----:B------:R4:W-:Y:S01]  /*b260*/  @P1 STG.E [R18.64], R97 ;  /* 0x0000006112001986 */ /* 0x0009e2000c101908 */
[----:B------:R-:W-:Y:S01]  /*b270*/  ISETP.GE.AND P0, PT, R0, c[0x0][0x17c], PT ;  /* 0x00005f0000007a0c */ /* 0x000fe20003f06270 */
[----:B------:R-:W-:Y:S01]  /*b280*/  IMAD.WIDE R24, R29, 0x4, R34 ;  /* 0x000000041d187825 */ /* 0x000fe200078e0222 */
[----:B------:R-:W-:Y:S01]  /*b290*/  IADD3 R0, R201, 0x35, RZ ;  /* 0x00000035c9007810 */ /* 0x000fe20007ffe0ff */
[----:B------:R2:W-:Y:S01]  /*b2a0*/  @P6 STG.E [R16.64], R5 ;  /* 0x0000000510006986 */ /* 0x0005e2000c101908 */
[----:B------:R-:W-:Y:S01]  /*b2b0*/  ISETP.LT.AND P6, PT, R202, c[0x0][0x178], !P3 ;  /* 0x00005e00ca007a0c */ /* 0x000fe20005fc1270 */
[----:B---3--:R-:W-:Y:S01]  /*b2c0*/  IMAD.WIDE R20, R27, 0x4, R116 ;  /* 0x000000041b147825 */ /* 0x008fe200078e0274 */
[----:B------:R-:W-:-:S02]  /*b2d0*/  ISETP.LT.AND P3, PT, R203, c[0x0][0x178], !P3 ;  /* 0x00005e00cb007a0c */ /* 0x000fc40005f61270 */
[----:B------:R-:W-:Y:S01]  /*b2e0*/  ISETP.GE.AND P4, PT, R0, c[0x0][0x17c], PT ;  /* 0x00005f0000007a0c */ /* 0x000fe20003f86270 */
[----:B-1----:R-:W-:Y:S01]  /*b2f0*/  IMAD.WIDE R22, R27, 0x4, R34 ;  /* 0x000000041b167825 */ /* 0x002fe200078e0222 */
[----:B------:R1:W-:Y:S01]  /*b300*/  @P5 STG.E [R20.64], R92 ;  /* 0x0000005c14005986 */ /* 0x0003e2000c101908 */
[C---:B------:R-:W-:Y:S02]  /*b310*/  ISETP.LT.AND P5, PT, R202.reuse, c[0x0][0x178], !P0 ;  /* 0x00005e00ca007a0c */ /* 0x040fe400047a1270 */
[C-C-:B----4-:R-:W-:Y:S01]  /*b320*/  IMAD.WIDE R18, R29.reuse, 0x4, R116.reuse ;  /* 0x000000041d127825 */ /* 0x150fe200078e0274 */
[----:B--2---:R-:W-:Y:S01]  /*b330*/  @P2 STG.E [R22.64], R8 ;  /* 0x0000000816002986 */ /* 0x004fe2000c101908 */
[----:B------:R-:W-:Y:S02]  /*b340*/  IADD3 R5, R29, c[0x0][0x198], RZ ;  /* 0x000066001d057a10 */ /* 0x000fe40007ffe0ff */
[----:B------:R-:W-:Y:S01]  /*b350*/  ISETP.LT.AND P0, PT, R203, c[0x0][0x178], !P0 ;  /* 0x00005e00cb007a0c */ /* 0x000fe20004701270 */
[----:B------:R-:W-:Y:S01]  /*b360*/  @P6 STG.E [R18.64], R93 ;  /* 0x0000005d12006986 */ /* 0x000fe2000c101908 */
[----:B------:R-:W-:Y:S01]  /*b370*/  ISETP.LT.AND P6, PT, R202, c[0x0][0x178], !P4 ;  /* 0x00005e00ca007a0c */ /* 0x000fe200067c1270 */
[----:B------:R-:W-:Y:S01]  /*b380*/  IMAD.WIDE R2, R5, 0x4, R116 ;  /* 0x0000000405027825 */ /* 0x000fe200078e0274 */
[----:B------:R-:W-:Y:S01]  /*b390*/  ISETP.LT.AND P4, PT, R203, c[0x0][0x178], !P4 ;  /* 0x00005e00cb007a0c */ /* 0x000fe20006781270 */
[----:B------:R2:W-:Y:S01]  /*b3a0*/  @P3 STG.E [R24.64], R9 ;  /* 0x0000000918003986 */ /* 0x0005e2000c101908 */
[----:B------:R-:W-:-:S02]  /*b3b0*/  IADD3 R0, R201, 0x36, RZ ;  /* 0x00000036c9007810 */ /* 0x000fc40007ffe0ff */
[C---:B-1----:R-:W-:Y:S01]  /*b3c0*/  IADD3 R21, R5.reuse, c[0x0][0x198], RZ ;  /* 0x0000660005157a10 */ /* 0x042fe20007ffe0ff */
[--C-:B------:R-:W-:Y:S01]  /*b3d0*/  IMAD.WIDE R4, R5, 0x4, R34.reuse ;  /* 0x0000000405047825 */ /* 0x100fe200078e0222 */
[----:B------:R-:W-:Y:S01]  /*b3e0*/  ISETP.GE.AND P1, PT, R0, c[0x0][0x17c], PT ;  /* 0x00005f0000007a0c */ /* 0x000fe20003f26270 */
[----:B------:R1:W-:Y:S01]  /*b3f0*/  @P5 STG.E [R2.64], R104 ;  /* 0x0000006802005986 */ /* 0x0003e2000c101908 */
[----:B------:R-:W-:Y:S01]  /*b400*/  IADD3 R0, R201, 0x37, RZ ;  /* 0x00000037c9007810 */ /* 0x000fe20007ffe0ff */
[C---:B------:R-:W-:Y:S01]  /*b410*/  IMAD.WIDE R16, R21.reuse, 0x4, R34 ;  /* 0x0000000415107825 */ /* 0x040fe200078e0222 */
[----:B------:R-:W-:Y:S01]  /*b420*/  ISETP.LT.AND P5, PT, R202, c[0x0][0x178], !P1 ;  /* 0x00005e00ca007a0c */ /* 0x000fe20004fa1270 */
[----:B-----5:R3:W-:Y:S01]  /*b430*/  @P0 STG.E [R4.64], R12 ;  /* 0x0000000c04000986 */ /* 0x0207e2000c101908 */
[----:B------:R-:W-:Y:S01]  /*b440*/  ISETP.GE.AND P2, PT, R0, c[0x0][0x17c], PT ;  /* 0x00005f0000007a0c */ /* 0x000fe20003f46270 */
[C---:B--2---:R-:W-:Y:S01]  /*b450*/  IMAD.WIDE R8, R21.reuse, 0x4, R116 ;  /* 0x0000000415087825 */ /* 0x044fe200078e0274 */
[----:B------:R-:W-:-:S02]  /*b460*/  IADD3 R21, R21, c[0x0][0x198], RZ ;  /* 0x0000660015157a10 */ /* 0x000fc40007ffe0ff */
[----:B------:R-:W-:Y:S02]  /*b470*/  ISETP.LT.AND P1, PT, R203, c[0x0][0x178], !P1 ;  /* 0x00005e00cb007a0c */ /* 0x000fe40004f21270 */
[----:B------:R2:W-:Y:S01]  /*b480*/  @P6 STG.E [R8.64], R105 ;  /* 0x0000006908006986 */ /* 0x0005e2000c101908 */
[----:B------:R-:W-:Y:S01]  /*b490*/  IADD3 R0, R201, 0x38, RZ ;  /* 0x00000038c9007810 */ /* 0x000fe20007ffe0ff */
[----:B-1----:R-:W-:Y:S01]  /*b4a0*/  IMAD.WIDE R2, R21, 0x4, R116 ;  /* 0x0000000415027825 */ /* 0x002fe200078e0274 */
[----:B------:R-:W-:Y:S01]  /*b4b0*/  ISETP.LT.AND P6, PT, R203, c[0x0][0x178], !P2 ;  /* 0x00005e00cb007a0c */ /* 0x000fe200057c1270 */
[----:B------:R1:W-:Y:S01]  /*b4c0*/  @P4 STG.E [R16.64], R13 ;  /* 0x0000000d10004986 */ /* 0x0003e2000c101908 */
[----:B------:R-:W-:Y:S01]  /*b4d0*/  ISETP.LT.AND P4, PT, R202, c[0x0][0x178], !P2 ;  /* 0x00005e00ca007a0c */ /* 0x000fe20005781270 */
[C---:B---3--:R-:W-:Y:S01]  /*b4e0*/  IMAD.WIDE R4, R21.reuse, 0x4, R34 ;  /* 0x0000000415047825 */ /* 0x048fe200078e0222 */
[----:B------:R-:W-:Y:S01]  /*b4f0*/  IADD3 R19, R21, c[0x0][0x198], RZ ;  /* 0x0000660015137a10 */ /* 0x000fe20007ffe0ff */
[----:B------:R3:W-:Y:S01]  /*b500*/  @P5 STG.E [R2.64], R100 ;  /* 0x0000006402005986 */ /* 0x0007e2000c101908 */
[----:B------:R-:W-:-:S02]  /*b510*/  ISETP.GE.AND P3, PT, R0, c[0x0][0x17c], PT ;  /* 0x00005f0000007a0c */ /* 0x000fc40003f66270 */
[----:B------:R-:W-:Y:S01]  /*b520*/  IADD3 R0, R201, 0x39, RZ ;  /* 0x00000039c9007810 */ /* 0x000fe20007ffe0ff */
[C---:B--2---:R-:W-:Y:S01]  /*b530*/  IMAD.WIDE R8, R19.reuse, 0x4, R116 ;  /* 0x0000000413087825 */ /* 0x044fe200078e0274 */
[----:B------:R-:W-:Y:S01]  /*b540*/  ISETP.LT.AND P5, PT, R202, c[0x0][0x178], !P3 ;  /* 0x00005e00ca007a0c */ /* 0x000fe20005fa1270 */
[----:B------:R2:W-:Y:S01]  /*b550*/  @P1 STG.E [R4.64], R36 ;  /* 0x0000002404001986 */ /* 0x0005e2000c101908 */
[----:B------:R-:W-:Y:S01]  /*b560*/  ISETP.GE.AND P0, PT, R0, c[0x0][0x17c], PT ;  /* 0x00005f0000007a0c */ /* 0x000fe20003f06270 */
[----:B-1----:R-:W-:Y:S01]  /*b570*/  IMAD.WIDE R12, R19, 0x4, R34 ;  /* 0x00000004130c7825 */ /* 0x002fe200078e0222 */
[----:B------:R-:W-:Y:S01]  /*b580*/  IADD3 R0, R201, 0x3a, RZ ;  /* 0x0000003ac9007810 */ /* 0x000fe20007ffe0ff */
[----:B------:R1:W-:Y:S01]  /*b590*/  @P4 STG.E [R8.64], R101 ;  /* 0x0000006508004986 */ /* 0x0003e2000c101908 */
[----:B------:R-:W-:Y:S02]  /*b5a0*/  IADD3 R19, R19, c[0x0][0x198], RZ ;  /* 0x0000660013137a10 */ /* 0x000fe40007ffe0ff */
[----:B------:R-:W-:Y:S01]  /*b5b0*/  ISETP.LT.AND P3, PT, R203, c[0x0][0x178], !P3 ;  /* 0x00005e00cb007a0c */ /* 0x000fe20005f61270 */
[----:B------:R4:W-:Y:S01]  /*b5c0*/  @P6 STG.E [R12.64], R37 ;  /* 0x000000250c006986 */ /* 0x0009e2000c101908 */
[----:B------:R-:W-:Y:S01]  /*b5d0*/  ISETP.LT.AND P4, PT, R202, c[0x0][0x178], !P0 ;  /* 0x00005e00ca007a0c */ /* 0x000fe20004781270 */
[----:B---3--:R-:W-:Y:S01]  /*b5e0*/  IMAD.WIDE R2, R19, 0x4, R116 ;  /* 0x0000000413027825 */ /* 0x008fe200078e0274 */
[----:B------:R-:W-:-:S02]  /*b5f0*/  ISETP.GE.AND P2, PT, R0, c[0x0][0x17c], PT ;  /* 0x00005f0000007a0c */ /* 0x000fc40003f46270 */
[----:B------:R-:W-:Y:S01]  /*b600*/  ISETP.LT.AND P6, PT, R203, c[0x0][0x178], !P0 ;  /* 0x00005e00cb007a0c */ /* 0x000fe200047c1270 */
[----:B--2---:R-:W-:Y:S01]  /*b610*/  IMAD.WIDE R4, R19, 0x4, R34 ;  /* 0x0000000413047825 */ /* 0x004fe200078e0222 */
[----:B------:R-:W-:Y:S01]  /*b620*/  IADD3 R0, R201, 0x3b, RZ ;  /* 0x0000003bc9007810 */ /* 0x000fe20007ffe0ff */
[----:B------:R2:W-:Y:S01]  /*b630*/  @P5 STG.E [R2.64], R98 ;  /* 0x0000006202005986 */ /* 0x0005e2000c101908 */
[----:B------:R-:W-:Y:S02]  /*b640*/  IADD3 R17, R19, c[0x0][0x198], RZ ;  /* 0x0000660013117a10 */ /* 0x000fe40007ffe0ff */
[----:B------:R-:W-:Y:S01]  /*b650*/  ISETP.GE.AND P1, PT, R0, c[0x0][0x17c], PT ;  /* 0x00005f0000007a0c */ /* 0x000fe20003f26270 */
[----:B------:R3:W-:Y:S01]  /*b660*/  @P3 STG.E [R4.64], R6 ;  /* 0x0000000604003986 */ /* 0x0007e2000c101908 */
[----:B------:R-:W-:Y:S01]  /*b670*/  IADD3 R0, R201, 0x3c, RZ ;  /* 0x0000003cc9007810 */ /* 0x000fe20007ffe0ff */
[----:B-1----:R-:W-:Y:S01]  /*b680*/  IMAD.WIDE R8, R17, 0x4, R116 ;  /* 0x0000000411087825 */ /* 0x002fe200078e0274 */
[----:B------:R-:W-:-:S02]  /*b690*/  ISETP.LT.AND P5, PT, R202, c[0x0][0x178], !P2 ;  /* 0x00005e00ca007a0c */ /* 0x000fc400057a1270 */
[----:B------:R-:W-:Y:S01]  /*b6a0*/  ISETP.GE.AND P0, PT, R0, c[0x0][0x17c], PT ;  /* 0x00005f0000007a0c */ /* 0x000fe20003f06270 */
[C---:B----4-:R-:W-:Y:S01]  /*b6b0*/  IMAD.WIDE R12, R17.reuse, 0x4, R34 ;  /* 0x00000004110c7825 */ /* 0x050fe200078e0222 */
[----:B------:R-:W-:Y:S01]  /*b6c0*/  IADD3 R17, R17, c[0x0][0x198], RZ ;  /* 0x0000660011117a10 */ /* 0x000fe20007ffe0ff */
[----:B------:R1:W-:Y:S01]  /*b6d0*/  @P4 STG.E [R8.64], R99 ;  /* 0x0000006308004986 */ /* 0x0003e2000c101908 */
[C---:B------:R-:W-:Y:S02]  /*b6e0*/  ISETP.LT.AND P2, PT, R203.reuse, c[0x0][0x178], !P2 ;  /* 0x00005e00cb007a0c */ /* 0x040fe40005741270 */
[----:B------:R-:W-:Y:S01]  /*b6f0*/  ISETP.LT.AND P4, PT, R202, c[0x0][0x178], !P1 ;  /* 0x00005e00ca007a0c */ /* 0x000fe20004f81270 */
[----:B------:R4:W-:Y:S01]  /*b700*/  @P6 STG.E [R12.64], R7 ;  /* 0x000000070c006986 */ /* 0x0009e2000c101908 */
[----:B------:R-:W-:Y:S01]  /*b710*/  ISETP.LT.AND P1, PT, R203, c[0x0][0x178], !P1 ;  /* 0x00005e00cb007a0c */ /* 0x000fe20004f21270 */
[C---:B--2---:R-:W-:Y:S01]  /*b720*/  IMAD.WIDE R2, R17.reuse, 0x4, R116 ;  /* 0x0000000411027825 */ /* 0x044fe200078e0274 */
[----:B------:R-:W-:-:S02]  /*b730*/  IADD3 R19, R17, c[0x0][0x198], RZ ;  /* 0x0000660011137a10 */ /* 0x000fc40007ffe0ff */
[----:B------:R-:W-:Y:S01]  /*b740*/  ISETP.LT.AND P6, PT, R202, c[0x0][0x178], !P0 ;  /* 0x00005e00ca007a0c */ /* 0x000fe200047c1270 */
[--C-:B---3--:R-:W-:Y:S01]  /*b750*/  IMAD.WIDE R4, R17, 0x4, R34.reuse ;  /* 0x0000000411047825 */ /* 0x108fe200078e0222 */
[----:B------:R-:W-:Y:S01]  /*b760*/  IADD3 R0, R201, 0x3d, RZ ;  /* 0x0000003dc9007810 */ /* 0x000fe20007ffe0ff */
[----:B------:R2:W-:Y:S01]  /*b770*/  @P5 STG.E [R2.64], R94 ;  /* 0x0000005e02005986 */ /* 0x0005e2000c101908 */
[C---:B------:R-:W-:Y:S01]  /*b780*/  IADD3 R21, R19.reuse, c[0x0][0x198], RZ ;  /* 0x0000660013157a10 */ /* 0x040fe20007ffe0ff */
[----:B-1----:R-:W-:Y:S01]  /*b790*/  IMAD.WIDE R8, R19, 0x4, R34 ;  /* 0x0000000413087825 */ /* 0x002fe200078e0222 */
[----:B------:R-:W-:Y:S01]  /*b7a0*/  ISETP.GE.AND P3, PT, R0, c[0x0][0x17c], PT ;  /* 0x00005f0000007a0c */ /* 0x000fe20003f66270 */
[----:B------:R1:W-:Y:S01]  /*b7b0*/  @P2 STG.E [R4.64], R10 ;  /* 0x0000000a04002986 */ /* 0x0003e2000c101908 */
[----:B------:R-:W-:Y:S01]  /*b7c0*/  IADD3 R0, R201, 0x3e, RZ ;  /* 0x0000003ec9007810 */ /* 0x000fe20007ffe0ff */
[----:B----4-:R-:W-:Y:S01]  /*b7d0*/  IMAD.WIDE R6, R19, 0x4, R116 ;  /* 0x0000000413067825 */ /* 0x010fe200078e0274 */
[----:B------:R-:W-:-:S02]  /*b7e0*/  IADD3 R201, R201, 0x3f, RZ ;  /* 0x0000003fc9c97810 */ /* 0x000fc40007ffe0ff */
[----:B------:R-:W-:Y:S01]  /*b7f0*/  ISETP.GE.AND P5, PT, R0, c[0x0][0x17c], PT ;  /* 0x00005f0000007a0c */ /* 0x000fe20003fa6270 */
[C---:B------:R-:W-:Y:S01]  /*b800*/  IMAD.WIDE R12, R21.reuse, 0x4, R116 ;  /* 0x00000004150c7825 */ /* 0x040fe200078e0274 */
[----:B------:R3:W-:Y:S01]  /*b810*/  @P4 STG.E [R6.64], R95 ;  /* 0x0000005f06004986 */ /* 0x0007e2000c101908 */
[----:B------:R-:W-:Y:S02]  /*b820*/  IADD3 R17, R21, c[0x0][0x198], RZ ;  /* 0x0000660015117a10 */ /* 0x000fe40007ffe0ff */
[----:B------:R-:W-:Y:S01]  /*b830*/  ISETP.LT.AND P0, PT, R203, c[0x0][0x178], !P0 ;  /* 0x00005e00cb007a0c */ /* 0x000fe20004701270 */
[----:B------:R4:W-:Y:S01]  /*b840*/  @P1 STG.E [R8.64], R11 ;  /* 0x0000000b08001986 */ /* 0x0009e2000c101908 */
[----:B------:R-:W-:Y:S01]  /*b850*/  ISETP.GE.AND P2, PT, R201, c[0x0][0x17c], PT ;  /* 0x00005f00c9007a0c */ /* 0x000fe20003f46270 */
[----:B--2---:R-:W-:Y:S01]  /*b860*/  IMAD.WIDE R2, R21, 0x4, R34 ;  /* 0x0000000415027825 */ /* 0x004fe200078e0222 */
[C---:B------:R-:W-:Y:S01]  /*b870*/  ISETP.LT.AND P4, PT, R202.reuse, c[0x0][0x178], !P5 ;  /* 0x00005e00ca007a0c */ /* 0x040fe20006f81270 */
[----:B------:R2:W-:Y:S01]  /*b880*/  @P6 STG.E [R12.64], R106 ;  /* 0x0000006a0c006986 */ /* 0x0005e2000c101908 */
[----:B------:R-:W-:Y:S01]  /*b890*/  ISETP.LT.AND P6, PT, R202, c[0x0][0x178], !P3 ;  /* 0x00005e00ca007a0c */ /* 0x000fe20005fc1270 */
[----:B-1----:R-:W-:Y:S01]  /*b8a0*/  IMAD.WIDE R4, R17, 0x4, R116 ;  /* 0x0000000411047825 */ /* 0x002fe200078e0274 */
[----:B------:R-:W-:-:S02]  /*b8b0*/  ISETP.LT.AND P3, PT, R203, c[0x0][0x178], !P3 ;  /* 0x00005e00cb007a0c */ /* 0x000fc40005f61270 */
[C---:B------:R-:W-:Y:S01]  /*b8c0*/  IADD3 R19, R17.reuse, c[0x0][0x198], RZ ;  /* 0x0000660011137a10 */ /* 0x040fe20007ffe0ff */
[----:B---3--:R-:W-:Y:S01]  /*b8d0*/  IMAD.WIDE R6, R17, 0x4, R34 ;  /* 0x0000000411067825 */ /* 0x008fe200078e0222 */
[----:B------:R-:W-:Y:S01]  /*b8e0*/  ISETP.LT.AND P5, PT, R203, c[0x0][0x178], !P5 ;  /* 0x00005e00cb007a0c */ /* 0x000fe20006fa1270 */
[----:B------:R1:W-:Y:S01]  /*b8f0*/  @P0 STG.E [R2.64], R14 ;  /* 0x0000000e02000986 */ /* 0x0003e2000c101908 */
[----:B------:R-:W-:Y:S01]  /*b900*/  ISETP.LT.AND P1, PT, R202, c[0x0][0x178], !P2 ;  /* 0x00005e00ca007a0c */ /* 0x000fe20005721270 */
[----:B----4-:R-:W-:Y:S01]  /*b910*/  IMAD.WIDE R8, R19, 0x4, R116 ;  /* 0x0000000413087825 */ /* 0x010fe200078e0274 */
[----:B------:R-:W-:Y:S02]  /*b920*/  ISETP.LT.AND P2, PT, R203, c[0x0][0x178], !P2 ;  /* 0x00005e00cb007a0c */ /* 0x000fe40005741270 */
[C---:B--2---:R-:W-:Y:S01]  /*b930*/  IADD3 R13, R19.reuse, c[0x0][0x198], RZ ;  /* 0x00006600130d7a10 */ /* 0x044fe20007ffe0ff */
[----:B------:R-:W-:Y:S01]  /*b940*/  IMAD.WIDE R10, R19, 0x4, R34 ;  /* 0x00000004130a7825 */ /* 0x000fe200078e0222 */
[----:B------:R1:W-:Y:S03]  /*b950*/  @P6 STG.E [R4.64], R107 ;  /* 0x0000006b04006986 */ /* 0x0003e6000c101908 */
[C---:B------:R-:W-:Y:S01]  /*b960*/  IMAD.WIDE R116, R13.reuse, 0x4, R116 ;  /* 0x000000040d747825 */ /* 0x040fe200078e0274 */
[----:B------:R1:W-:Y:S03]  /*b970*/  @P3 STG.E [R6.64], R15 ;  /* 0x0000000f06003986 */ /* 0x0003e6000c101908 */
[----:B------:R-:W-:Y:S01]  /*b980*/  IMAD.WIDE R34, R13, 0x4, R34 ;  /* 0x000000040d227825 */ /* 0x000fe200078e0222 */
[----:B------:R1:W-:Y:S04]  /*b990*/  @P4 STG.E [R8.64], R102 ;  /* 0x0000006608004986 */ /* 0x0003e8000c101908 */
[----:B------:R1:W-:Y:S04]  /*b9a0*/  @P5 STG.E [R10.64], R38 ;  /* 0x000000260a005986 */ /* 0x0003e8000c101908 */
[----:B------:R1:W-:Y:S01]  /*b9b0*/  @P1 STG.E [R116.64], R103 ;  /* 0x0000006774001986 */ /* 0x0003e2000c101908 */
[----:B------:R-:W-:Y:S05]  /*b9c0*/  @!P2 EXIT ;  /* 0x000000000000a94d */ /* 0x000fea0003800000 */
[----:B------:R-:W-:Y:S01]  /*b9d0*/  STG.E [R34.64], R39 ;  /* 0x0000002722007986 */ /* 0x000fe2000c101908 */
[----:B------:R-:W-:Y:S05]  /*b9e0*/  EXIT ;  /* 0x000000000000794d */ /* 0x000fea0003800000 */
.L_x_2:
[----:B------:R-:W-:-:S00]  /*b9f0*/  BRA `(.L_x_2) ;  /* 0xfffffff000007947 */ /* 0x000fc0000383ffff */
[----:B------:R-:W-:-:S00]  /*ba00*/  NOP ;  /* 0x0000000000007918 */ /* 0x000fc00000000000 */
[----:B------:R-:W-:-:S00]  /*ba10*/  NOP ;  /* 0x0000000000007918 */ /* 0x000fc00000000000 */
[----:B------:R-:W-:-:S00]  /*ba20*/  NOP ;  /* 0x0000000000007918 */ /* 0x000fc00000000000 */
[----:B------:R-:W-:-:S00]  /*ba30*/  NOP ;  /* 0x0000000000007918 */ /* 0x000fc00000000000 */
[----:B------:R-:W-:-:S00]  /*ba40*/  NOP ;  /* 0x0000000000007918 */ /* 0x000fc00000000000 */
[----:B------:R-:W-:-:S00]  /*ba50*/  NOP ;  /* 0x0000000000007918 */ /* 0x000fc00000000000 */
[----:B------:R-:W-:-:S00]  /*ba60*/  NOP ;  /* 0x0000000000007918 */ /* 0x000fc00000000000 */
[----:B------:R-:W-:-:S00]  /*ba70*/  NOP ;  /* 0x0000000000007918 */ /* 0x000fc00000000000 */
.L_x_3:


//--------------------- .nv.shared.matmul_kernel  --------------------------
	.section	.nv.shared.matmul_kernel,"aw",@nobits
	.sectionflags	@""
	.align	16
